//
// Generated by NVIDIA NVVM Compiler
//
// Compiler Build ID: CL-36424714
// Cuda compilation tools, release 13.0, V13.0.88
// Based on NVVM 20.0.0
//

.version 9.0
.target sm_100
.address_size 64

	// .globl	_Z22initializeSearchArraysxPxS_Pb
// _ZZ23identifyMinimumDistancexPxPbS_S_E18sharedMinDistances has been demoted
// _ZZ23identifyMinimumDistancexPxPbS_S_E14sharedMinNodes has been demoted

.visible .entry _Z22initializeSearchArraysxPxS_Pb(
	.param .u64 _Z22initializeSearchArraysxPxS_Pb_param_0,
	.param .u64 .ptr .align 1 _Z22initializeSearchArraysxPxS_Pb_param_1,
	.param .u64 .ptr .align 1 _Z22initializeSearchArraysxPxS_Pb_param_2,
	.param .u64 .ptr .align 1 _Z22initializeSearchArraysxPxS_Pb_param_3
)
{
	.reg .pred 	%p<2>;
	.reg .b16 	%rs<2>;
	.reg .b32 	%r<5>;
	.reg .b64 	%rd<15>;

	ld.param.u64 	%rd5, [_Z22initializeSearchArraysxPxS_Pb_param_0];
	ld.param.u64 	%rd2, [_Z22initializeSearchArraysxPxS_Pb_param_1];
	ld.param.u64 	%rd3, [_Z22initializeSearchArraysxPxS_Pb_param_2];
	ld.param.u64 	%rd4, [_Z22initializeSearchArraysxPxS_Pb_param_3];
	mov.u32 	%r1, %ctaid.x;
	mov.u32 	%r2, %ntid.x;
	mov.u32 	%r3, %tid.x;
	mad.lo.s32 	%r4, %r1, %r2, %r3;
	cvt.u64.u32 	%rd1, %r4;
	setp.le.s64 	%p1, %rd5, %rd1;
	@%p1 bra 	$L__BB0_2;
	cvta.to.global.u64 	%rd6, %rd2;
	cvta.to.global.u64 	%rd7, %rd3;
	cvta.to.global.u64 	%rd8, %rd4;
	shl.b64 	%rd9, %rd1, 3;
	add.s64 	%rd10, %rd6, %rd9;
	mov.b64 	%rd11, 9223372036854775807;
	st.global.u64 	[%rd10], %rd11;
	add.s64 	%rd12, %rd7, %rd9;
	mov.b64 	%rd13, -1;
	st.global.u64 	[%rd12], %rd13;
	add.s64 	%rd14, %rd8, %rd1;
	mov.b16 	%rs1, 0;
	st.global.u8 	[%rd14], %rs1;
$L__BB0_2:
	ret;

}
	// .globl	_Z12processEdgesxPxS_S_S_S_Pbx
.visible .entry _Z12processEdgesxPxS_S_S_S_Pbx(
	.param .u64 _Z12processEdgesxPxS_S_S_S_Pbx_param_0,
	.param .u64 .ptr .align 1 _Z12processEdgesxPxS_S_S_S_Pbx_param_1,
	.param .u64 .ptr .align 1 _Z12processEdgesxPxS_S_S_S_Pbx_param_2,
	.param .u64 .ptr .align 1 _Z12processEdgesxPxS_S_S_S_Pbx_param_3,
	.param .u64 .ptr .align 1 _Z12processEdgesxPxS_S_S_S_Pbx_param_4,
	.param .u64 .ptr .align 1 _Z12processEdgesxPxS_S_S_S_Pbx_param_5,
	.param .u64 .ptr .align 1 _Z12processEdgesxPxS_S_S_S_Pbx_param_6,
	.param .u64 _Z12processEdgesxPxS_S_S_S_Pbx_param_7
)
{
	.reg .pred 	%p<14>;
	.reg .b16 	%rs<3>;
	.reg .b32 	%r<5>;
	.reg .b64 	%rd<109>;

	ld.param.u64 	%rd54, [_Z12processEdgesxPxS_S_S_S_Pbx_param_0];
	ld.param.u64 	%rd51, [_Z12processEdgesxPxS_S_S_S_Pbx_param_1];
	ld.param.u64 	%rd55, [_Z12processEdgesxPxS_S_S_S_Pbx_param_2];
	ld.param.u64 	%rd56, [_Z12processEdgesxPxS_S_S_S_Pbx_param_3];
	ld.param.u64 	%rd57, [_Z12processEdgesxPxS_S_S_S_Pbx_param_4];
	ld.param.u64 	%rd58, [_Z12processEdgesxPxS_S_S_S_Pbx_param_5];
	ld.param.u64 	%rd52, [_Z12processEdgesxPxS_S_S_S_Pbx_param_6];
	ld.param.u64 	%rd53, [_Z12processEdgesxPxS_S_S_S_Pbx_param_7];
	cvta.to.global.u64 	%rd1, %rd58;
	cvta.to.global.u64 	%rd2, %rd56;
	cvta.to.global.u64 	%rd3, %rd55;
	cvta.to.global.u64 	%rd4, %rd57;
	mov.u32 	%r1, %ctaid.x;
	mov.u32 	%r2, %ntid.x;
	mov.u32 	%r3, %tid.x;
	mad.lo.s32 	%r4, %r1, %r2, %r3;
	cvt.u64.u32 	%rd5, %r4;
	setp.le.s64 	%p1, %rd54, %rd5;
	@%p1 bra 	$L__BB1_20;
	cvta.to.global.u64 	%rd59, %rd52;
	add.s64 	%rd6, %rd59, %rd5;
	ld.global.u8 	%rs1, [%rd6];
	setp.ne.s16 	%p2, %rs1, 0;
	@%p2 bra 	$L__BB1_20;
	shl.b64 	%rd60, %rd5, 3;
	add.s64 	%rd7, %rd4, %rd60;
	ld.global.u64 	%rd61, [%rd7];
	shl.b64 	%rd62, %rd53, 3;
	add.s64 	%rd63, %rd4, %rd62;
	ld.global.u64 	%rd64, [%rd63];
	setp.ne.s64 	%p3, %rd61, %rd64;
	@%p3 bra 	$L__BB1_20;
	mov.b16 	%rs2, 1;
	st.global.u8 	[%rd6], %rs2;
	cvta.to.global.u64 	%rd65, %rd51;
	add.s64 	%rd67, %rd65, %rd60;
	ld.global.u64 	%rd8, [%rd67];
	ld.global.u64 	%rd9, [%rd67+8];
	setp.ge.s64 	%p4, %rd8, %rd9;
	@%p4 bra 	$L__BB1_20;
	sub.s64 	%rd68, %rd9, %rd8;
	and.b64  	%rd99, %rd68, 3;
	setp.eq.s64 	%p5, %rd99, 0;
	mov.u64 	%rd105, %rd8;
	@%p5 bra 	$L__BB1_9;
	shl.b64 	%rd69, %rd8, 3;
	add.s64 	%rd101, %rd2, %rd69;
	add.s64 	%rd100, %rd3, %rd69;
	add.s64 	%rd105, %rd8, %rd99;
$L__BB1_6:
	.pragma "nounroll";
	ld.global.u64 	%rd17, [%rd100];
	ld.global.u64 	%rd70, [%rd101];
	ld.global.u64 	%rd71, [%rd7];
	add.s64 	%rd18, %rd71, %rd70;
	shl.b64 	%rd72, %rd17, 3;
	add.s64 	%rd19, %rd4, %rd72;
	ld.global.u64 	%rd73, [%rd19];
	setp.ge.s64 	%p6, %rd18, %rd73;
	@%p6 bra 	$L__BB1_8;
	st.global.u64 	[%rd19], %rd18;
	add.s64 	%rd75, %rd1, %rd72;
	st.global.u64 	[%rd75], %rd5;
$L__BB1_8:
	add.s64 	%rd101, %rd101, 8;
	add.s64 	%rd100, %rd100, 8;
	add.s64 	%rd99, %rd99, -1;
	setp.ne.s64 	%p7, %rd99, 0;
	@%p7 bra 	$L__BB1_6;
$L__BB1_9:
	sub.s64 	%rd76, %rd8, %rd9;
	setp.gt.u64 	%p8, %rd76, -4;
	@%p8 bra 	$L__BB1_20;
	shl.b64 	%rd77, %rd105, 3;
	add.s64 	%rd78, %rd77, 16;
	add.s64 	%rd104, %rd3, %rd78;
	add.s64 	%rd103, %rd2, %rd78;
$L__BB1_11:
	ld.global.u64 	%rd29, [%rd104+-16];
	ld.global.u64 	%rd79, [%rd103+-16];
	ld.global.u64 	%rd107, [%rd7];
	add.s64 	%rd31, %rd107, %rd79;
	shl.b64 	%rd80, %rd29, 3;
	add.s64 	%rd32, %rd4, %rd80;
	ld.global.u64 	%rd81, [%rd32];
	setp.ge.s64 	%p9, %rd31, %rd81;
	@%p9 bra 	$L__BB1_13;
	st.global.u64 	[%rd32], %rd31;
	add.s64 	%rd83, %rd1, %rd80;
	st.global.u64 	[%rd83], %rd5;
	ld.global.u64 	%rd107, [%rd7];
$L__BB1_13:
	ld.global.u64 	%rd35, [%rd104+-8];
	ld.global.u64 	%rd84, [%rd103+-8];
	add.s64 	%rd36, %rd107, %rd84;
	shl.b64 	%rd85, %rd35, 3;
	add.s64 	%rd37, %rd4, %rd85;
	ld.global.u64 	%rd86, [%rd37];
	setp.ge.s64 	%p10, %rd36, %rd86;
	@%p10 bra 	$L__BB1_15;
	st.global.u64 	[%rd37], %rd36;
	add.s64 	%rd88, %rd1, %rd85;
	st.global.u64 	[%rd88], %rd5;
	ld.global.u64 	%rd107, [%rd7];
$L__BB1_15:
	ld.global.u64 	%rd40, [%rd104];
	ld.global.u64 	%rd89, [%rd103];
	add.s64 	%rd41, %rd107, %rd89;
	shl.b64 	%rd90, %rd40, 3;
	add.s64 	%rd42, %rd4, %rd90;
	ld.global.u64 	%rd91, [%rd42];
	setp.ge.s64 	%p11, %rd41, %rd91;
	@%p11 bra 	$L__BB1_17;
	st.global.u64 	[%rd42], %rd41;
	add.s64 	%rd93, %rd1, %rd90;
	st.global.u64 	[%rd93], %rd5;
	ld.global.u64 	%rd107, [%rd7];
$L__BB1_17:
	ld.global.u64 	%rd45, [%rd104+8];
	ld.global.u64 	%rd94, [%rd103+8];
	add.s64 	%rd46, %rd107, %rd94;
	shl.b64 	%rd95, %rd45, 3;
	add.s64 	%rd47, %rd4, %rd95;
	ld.global.u64 	%rd96, [%rd47];
	setp.ge.s64 	%p12, %rd46, %rd96;
	@%p12 bra 	$L__BB1_19;
	st.global.u64 	[%rd47], %rd46;
	add.s64 	%rd98, %rd1, %rd95;
	st.global.u64 	[%rd98], %rd5;
$L__BB1_19:
	add.s64 	%rd105, %rd105, 4;
	add.s64 	%rd104, %rd104, 32;
	add.s64 	%rd103, %rd103, 32;
	setp.lt.s64 	%p13, %rd105, %rd9;
	@%p13 bra 	$L__BB1_11;
$L__BB1_20:
	ret;

}
	// .globl	_Z23identifyMinimumDistancexPxPbS_S_
.visible .entry _Z23identifyMinimumDistancexPxPbS_S_(
	.param .u64 _Z23identifyMinimumDistancexPxPbS_S__param_0,
	.param .u64 .ptr .align 1 _Z23identifyMinimumDistancexPxPbS_S__param_1,
	.param .u64 .ptr .align 1 _Z23identifyMinimumDistancexPxPbS_S__param_2,
	.param .u64 .ptr .align 1 _Z23identifyMinimumDistancexPxPbS_S__param_3,
	.param .u64 .ptr .align 1 _Z23identifyMinimumDistancexPxPbS_S__param_4
)
{
	.reg .pred 	%p<9>;
	.reg .b16 	%rs<2>;
	.reg .b32 	%r<16>;
	.reg .b64 	%rd<30>;
	// demoted variable
	.shared .align 8 .b8 _ZZ23identifyMinimumDistancexPxPbS_S_E18sharedMinDistances[8192];
	// demoted variable
	.shared .align 8 .b8 _ZZ23identifyMinimumDistancexPxPbS_S_E14sharedMinNodes[8192];
	ld.param.u64 	%rd12, [_Z23identifyMinimumDistancexPxPbS_S__param_0];
	ld.param.u64 	%rd8, [_Z23identifyMinimumDistancexPxPbS_S__param_1];
	ld.param.u64 	%rd9, [_Z23identifyMinimumDistancexPxPbS_S__param_2];
	ld.param.u64 	%rd10, [_Z23identifyMinimumDistancexPxPbS_S__param_3];
	ld.param.u64 	%rd11, [_Z23identifyMinimumDistancexPxPbS_S__param_4];
	mov.u32 	%r6, %tid.x;
	cvt.u64.u32 	%rd1, %r6;
	mov.u32 	%r1, %ctaid.x;
	mov.u32 	%r2, %ntid.x;
	mad.lo.s32 	%r7, %r1, %r2, %r6;
	cvt.u64.u32 	%rd2, %r7;
	shl.b32 	%r8, %r6, 3;
	mov.u32 	%r9, _ZZ23identifyMinimumDistancexPxPbS_S_E18sharedMinDistances;
	add.s32 	%r3, %r9, %r8;
	mov.b64 	%rd13, 9223372036854775807;
	st.shared.u64 	[%r3], %rd13;
	mov.u32 	%r10, _ZZ23identifyMinimumDistancexPxPbS_S_E14sharedMinNodes;
	add.s32 	%r4, %r10, %r8;
	mov.b64 	%rd14, -1;
	st.shared.u64 	[%r4], %rd14;
	setp.le.s64 	%p1, %rd12, %rd2;
	@%p1 bra 	$L__BB2_4;
	cvta.to.global.u64 	%rd15, %rd9;
	add.s64 	%rd16, %rd15, %rd2;
	ld.global.u8 	%rs1, [%rd16];
	setp.ne.s16 	%p2, %rs1, 0;
	@%p2 bra 	$L__BB2_4;
	cvta.to.global.u64 	%rd17, %rd8;
	shl.b64 	%rd18, %rd2, 3;
	add.s64 	%rd19, %rd17, %rd18;
	ld.global.u64 	%rd3, [%rd19];
	setp.eq.s64 	%p3, %rd3, 9223372036854775807;
	@%p3 bra 	$L__BB2_4;
	st.shared.u64 	[%r3], %rd3;
	st.shared.u64 	[%r4], %rd2;
$L__BB2_4:
	bar.sync 	0;
	setp.lt.u32 	%p4, %r2, 2;
	@%p4 bra 	$L__BB2_10;
	shr.u32 	%r11, %r2, 1;
	cvt.u64.u32 	%rd29, %r11;
$L__BB2_6:
	mov.u64 	%rd5, %rd29;
	setp.le.u64 	%p5, %rd5, %rd1;
	@%p5 bra 	$L__BB2_9;
	cvt.u32.u64 	%r12, %rd5;
	shl.b32 	%r5, %r12, 3;
	add.s32 	%r13, %r3, %r5;
	ld.shared.u64 	%rd6, [%r13];
	ld.shared.u64 	%rd20, [%r3];
	setp.ge.s64 	%p6, %rd6, %rd20;
	@%p6 bra 	$L__BB2_9;
	st.shared.u64 	[%r3], %rd6;
	add.s32 	%r14, %r4, %r5;
	ld.shared.u64 	%rd21, [%r14];
	st.shared.u64 	[%r4], %rd21;
$L__BB2_9:
	bar.sync 	0;
	shr.u64 	%rd29, %rd5, 1;
	setp.gt.u64 	%p7, %rd5, 1;
	@%p7 bra 	$L__BB2_6;
$L__BB2_10:
	cvt.u32.u64 	%r15, %rd1;
	setp.ne.s32 	%p8, %r15, 0;
	@%p8 bra 	$L__BB2_12;
	ld.shared.u64 	%rd22, [_ZZ23identifyMinimumDistancexPxPbS_S_E18sharedMinDistances];
	cvta.to.global.u64 	%rd23, %rd10;
	mul.wide.u32 	%rd24, %r1, 8;
	add.s64 	%rd25, %rd23, %rd24;
	st.global.u64 	[%rd25], %rd22;
	ld.shared.u64 	%rd26, [_ZZ23identifyMinimumDistancexPxPbS_S_E14sharedMinNodes];
	cvta.to.global.u64 	%rd27, %rd11;
	add.s64 	%rd28, %rd27, %rd24;
	st.global.u64 	[%rd28], %rd26;
$L__BB2_12:
	ret;

}
	// .globl	_Z20computeShelterScoresxxPxS_S_Pfx
.visible .entry _Z20computeShelterScoresxxPxS_S_Pfx(
	.param .u64 _Z20computeShelterScoresxxPxS_S_Pfx_param_0,
	.param .u64 _Z20computeShelterScoresxxPxS_S_Pfx_param_1,
	.param .u64 .ptr .align 1 _Z20computeShelterScoresxxPxS_S_Pfx_param_2,
	.param .u64 .ptr .align 1 _Z20computeShelterScoresxxPxS_S_Pfx_param_3,
	.param .u64 .ptr .align 1 _Z20computeShelterScoresxxPxS_S_Pfx_param_4,
	.param .u64 .ptr .align 1 _Z20computeShelterScoresxxPxS_S_Pfx_param_5,
	.param .u64 _Z20computeShelterScoresxxPxS_S_Pfx_param_6
)
{
	.reg .pred 	%p<5>;
	.reg .b32 	%r<6>;
	.reg .b32 	%f<11>;
	.reg .b64 	%rd<24>;

	ld.param.u64 	%rd10, [_Z20computeShelterScoresxxPxS_S_Pfx_param_1];
	ld.param.u64 	%rd6, [_Z20computeShelterScoresxxPxS_S_Pfx_param_2];
	ld.param.u64 	%rd7, [_Z20computeShelterScoresxxPxS_S_Pfx_param_3];
	ld.param.u64 	%rd8, [_Z20computeShelterScoresxxPxS_S_Pfx_param_4];
	ld.param.u64 	%rd11, [_Z20computeShelterScoresxxPxS_S_Pfx_param_5];
	ld.param.u64 	%rd9, [_Z20computeShelterScoresxxPxS_S_Pfx_param_6];
	cvta.to.global.u64 	%rd1, %rd11;
	mov.u32 	%r1, %ctaid.x;
	mov.u32 	%r2, %ntid.x;
	mov.u32 	%r3, %tid.x;
	mad.lo.s32 	%r4, %r1, %r2, %r3;
	cvt.u64.u32 	%rd2, %r4;
	setp.le.s64 	%p1, %rd10, %rd2;
	@%p1 bra 	$L__BB3_6;
	cvta.to.global.u64 	%rd12, %rd7;
	cvta.to.global.u64 	%rd13, %rd8;
	cvta.to.global.u64 	%rd14, %rd6;
	shl.b64 	%rd15, %rd2, 3;
	add.s64 	%rd16, %rd12, %rd15;
	ld.global.u64 	%rd17, [%rd16];
	add.s64 	%rd3, %rd13, %rd15;
	shl.b64 	%rd18, %rd17, 3;
	add.s64 	%rd19, %rd14, %rd18;
	ld.global.u64 	%rd4, [%rd19];
	setp.eq.s64 	%p2, %rd4, 9223372036854775807;
	@%p2 bra 	$L__BB3_5;
	ld.global.u64 	%rd5, [%rd3];
	setp.gt.s64 	%p3, %rd4, %rd9;
	selp.f32 	%f1, 0f3F800000, 0f40000000, %p3;
	setp.eq.s64 	%p4, %rd4, 0;
	mov.f32 	%f10, 0f3F800000;
	@%p4 bra 	$L__BB3_4;
	cvt.rn.f32.s64 	%f5, %rd4;
	mov.f32 	%f6, 0f461C4000;
	div.rn.f32 	%f10, %f6, %f5;
$L__BB3_4:
	cvt.rn.f32.s64 	%f7, %rd5;
	mul.f32 	%f8, %f1, %f10;
	mul.f32 	%f9, %f8, %f7;
	shl.b64 	%rd20, %rd2, 2;
	add.s64 	%rd21, %rd1, %rd20;
	st.global.f32 	[%rd21], %f9;
	bra.uni 	$L__BB3_6;
$L__BB3_5:
	shl.b64 	%rd22, %rd2, 2;
	add.s64 	%rd23, %rd1, %rd22;
	mov.b32 	%r5, 0;
	st.global.u32 	[%rd23], %r5;
$L__BB3_6:
	ret;

}


// ===== COMPILED SASS (sm_100) =====

	.target	sm_100

	.elftype	@"ET_EXEC"


//--------------------- .note.nv.tkinfo           --------------------------
	.section	.note.nv.tkinfo,"",@"SHT_NOTE"
	.sectionflags	@"SHF_NOTE_NV_TKINFO"
	.tkinfo
        /*0018*/ 	.word	0x00000002
        /*0030*/ 	.string	""
        /*0030*/ 	.string	"ptxas"
        /*0030*/ 	.string	"Cuda compilation tools, release 13.0, V13.0.88"
        /*0030*/ 	.string	"Build cuda_13.0.r13.0/compiler.36424714_0"
        /*0030*/ 	.string	"-arch sm_100 -m 64 "



//--------------------- .note.nv.cuinfo           --------------------------
	.section	.note.nv.cuinfo,"",@"SHT_NOTE"
	.sectionflags	@"SHF_NOTE_NV_CUINFO"
        /*0018*/ 	.short	0x0002
        /*001a*/ 	.short	0x0064
        /*001c*/ 	.short	0x0082
	.zero		2


//--------------------- .nv.info                  --------------------------
	.section	.nv.info,"",@"SHT_CUDA_INFO"
	.align	4


	//----- nvinfo : EIATTR_REGCOUNT
	.align		4
        /*0000*/ 	.byte	0x04, 0x2f
        /*0002*/ 	.short	(.L_1 - .L_0)
	.align		4
.L_0:
        /*0004*/ 	.word	index@(_Z22initializeSearchArraysxPxS_Pb)
        /*0008*/ 	.word	0x0000000e


	//----- nvinfo : EIATTR_FRAME_SIZE
	.align		4
.L_1:
        /*000c*/ 	.byte	0x04, 0x11
        /*000e*/ 	.short	(.L_3 - .L_2)
	.align		4
.L_2:
        /*0010*/ 	.word	index@(_Z22initializeSearchArraysxPxS_Pb)
        /*0014*/ 	.word	0x00000000


	//----- nvinfo : EIATTR_REGCOUNT
	.align		4
.L_3:
        /*0018*/ 	.byte	0x04, 0x2f
        /*001a*/ 	.short	(.L_5 - .L_4)
	.align		4
.L_4:
        /*001c*/ 	.word	index@(_Z12processEdgesxPxS_S_S_S_Pbx)
        /*0020*/ 	.word	0x00000020


	//----- nvinfo : EIATTR_FRAME_SIZE
	.align		4
.L_5:
        /*0024*/ 	.byte	0x04, 0x11
        /*0026*/ 	.short	(.L_7 - .L_6)
	.align		4
.L_6:
        /*0028*/ 	.word	index@(_Z12processEdgesxPxS_S_S_S_Pbx)
        /*002c*/ 	.word	0x00000000


	//----- nvinfo : EIATTR_REGCOUNT
	.align		4
.L_7:
        /*0030*/ 	.byte	0x04, 0x2f
        /*0032*/ 	.short	(.L_9 - .L_8)
	.align		4
.L_8:
        /*0034*/ 	.word	index@(_Z23identifyMinimumDistancexPxPbS_S_)
        /*0038*/ 	.word	0x00000010


	//----- nvinfo : EIATTR_FRAME_SIZE
	.align		4
.L_9:
        /*003c*/ 	.byte	0x04, 0x11
        /*003e*/ 	.short	(.L_11 - .L_10)
	.align		4
.L_10:
        /*0040*/ 	.word	index@(_Z23identifyMinimumDistancexPxPbS_S_)
        /*0044*/ 	.word	0x00000000


	//----- nvinfo : EIATTR_REGCOUNT
	.align		4
.L_11:
        /*0048*/ 	.byte	0x04, 0x2f
        /*004a*/ 	.short	(.L_13 - .L_12)
	.align		4
.L_12:
        /*004c*/ 	.word	index@(_Z20computeShelterScoresxxPxS_S_Pfx)
        /*0050*/ 	.word	0x00000010


	//----- nvinfo : EIATTR_FRAME_SIZE
	.align		4
.L_13:
        /*0054*/ 	.byte	0x04, 0x11
        /*0056*/ 	.short	(.L_15 - .L_14)
	.align		4
.L_14:
        /*0058*/ 	.word	index@($__internal_0_$__cuda_sm3x_div_rn_noftz_f32_slowpath)
        /*005c*/ 	.word	0x00000000


	//----- nvinfo : EIATTR_FRAME_SIZE
	.align		4
.L_15:
        /*0060*/ 	.byte	0x04, 0x11
        /*0062*/ 	.short	(.L_17 - .L_16)
	.align		4
.L_16:
        /*0064*/ 	.word	index@(_Z20computeShelterScoresxxPxS_S_Pfx)
        /*0068*/ 	.word	0x00000000


	//----- nvinfo : EIATTR_MIN_STACK_SIZE
	.align		4
.L_17:
        /*006c*/ 	.byte	0x04, 0x12
        /*006e*/ 	.short	(.L_19 - .L_18)
	.align		4
.L_18:
        /*0070*/ 	.word	index@(_Z20computeShelterScoresxxPxS_S_Pfx)
        /*0074*/ 	.word	0x00000000


	//----- nvinfo : EIATTR_MIN_STACK_SIZE
	.align		4
.L_19:
        /*0078*/ 	.byte	0x04, 0x12
        /*007a*/ 	.short	(.L_21 - .L_20)
	.align		4
.L_20:
        /*007c*/ 	.word	index@(_Z23identifyMinimumDistancexPxPbS_S_)
        /*0080*/ 	.word	0x00000000


	//----- nvinfo : EIATTR_MIN_STACK_SIZE
	.align		4
.L_21:
        /*0084*/ 	.byte	0x04, 0x12
        /*0086*/ 	.short	(.L_23 - .L_22)
	.align		4
.L_22:
        /*0088*/ 	.word	index@(_Z12processEdgesxPxS_S_S_S_Pbx)
        /*008c*/ 	.word	0x00000000


	//----- nvinfo : EIATTR_MIN_STACK_SIZE
	.align		4
.L_23:
        /*0090*/ 	.byte	0x04, 0x12
        /*0092*/ 	.short	(.L_25 - .L_24)
	.align		4
.L_24:
        /*0094*/ 	.word	index@(_Z22initializeSearchArraysxPxS_Pb)
        /*0098*/ 	.word	0x00000000
.L_25:


//--------------------- .nv.compat                --------------------------
	.section	.nv.compat,"",@"SHT_CUDA_COMPAT_INFO"
	.align	4
        /*0000*/ 	.byte	0x02, 0x09, 0x00, 0x00, 0x02, 0x02, 0x01, 0x00, 0x02, 0x05, 0x05, 0x00, 0x03, 0x07, 0x01, 0x01
        /*0010*/ 	.byte	0x02, 0x03, 0x00, 0x00, 0x02, 0x06, 0x01, 0x00, 0x04, 0x0b, 0x08, 0x00, 0x01, 0x00, 0x00, 0x00
        /*0020*/ 	.byte	0x00, 0x00, 0x00, 0x00


//--------------------- .nv.info._Z20computeShelterScoresxxPxS_S_Pfx --------------------------
	.section	.nv.info._Z20computeShelterScoresxxPxS_S_Pfx,"",@"SHT_CUDA_INFO"
	.sectionflags	@""
	.align	4


	//----- nvinfo : EIATTR_CUDA_API_VERSION
	.align		4
        /*0000*/ 	.byte	0x04, 0x37
        /*0002*/ 	.short	(.L_27 - .L_26)
.L_26:
        /*0004*/ 	.word	0x00000082


	//----- nvinfo : EIATTR_KPARAM_INFO
	.align		4
.L_27:
        /*0008*/ 	.byte	0x04, 0x17
        /*000a*/ 	.short	(.L_29 - .L_28)
.L_28:
        /*000c*/ 	.word	0x00000000
        /*0010*/ 	.short	0x0006
        /*0012*/ 	.short	0x0030
        /*0014*/ 	.byte	0x00, 0xf0, 0x21, 0x00


	//----- nvinfo : EIATTR_KPARAM_INFO
	.align		4
.L_29:
        /*0018*/ 	.byte	0x04, 0x17
        /*001a*/ 	.short	(.L_31 - .L_30)
.L_30:
        /*001c*/ 	.word	0x00000000
        /*0020*/ 	.short	0x0005
        /*0022*/ 	.short	0x0028
        /*0024*/ 	.byte	0x00, 0xf5, 0x21, 0x00


	//----- nvinfo : EIATTR_KPARAM_INFO
	.align		4
.L_31:
        /*0028*/ 	.byte	0x04, 0x17
        /*002a*/ 	.short	(.L_33 - .L_32)
.L_32:
        /*002c*/ 	.word	0x00000000
        /*0030*/ 	.short	0x0004
        /*0032*/ 	.short	0x0020
        /*0034*/ 	.byte	0x00, 0xf5, 0x21, 0x00


	//----- nvinfo : EIATTR_KPARAM_INFO
	.align		4
.L_33:
        /*0038*/ 	.byte	0x04, 0x17
        /*003a*/ 	.short	(.L_35 - .L_34)
.L_34:
        /*003c*/ 	.word	0x00000000
        /*0040*/ 	.short	0x0003
        /*0042*/ 	.short	0x0018
        /*0044*/ 	.byte	0x00, 0xf5, 0x21, 0x00


	//----- nvinfo : EIATTR_KPARAM_INFO
	.align		4
.L_35:
        /*0048*/ 	.byte	0x04, 0x17
        /*004a*/ 	.short	(.L_37 - .L_36)
.L_36:
        /*004c*/ 	.word	0x00000000
        /*0050*/ 	.short	0x0002
        /*0052*/ 	.short	0x0010
        /*0054*/ 	.byte	0x00, 0xf5, 0x21, 0x00


	//----- nvinfo : EIATTR_KPARAM_INFO
	.align		4
.L_37:
        /*0058*/ 	.byte	0x04, 0x17
        /*005a*/ 	.short	(.L_39 - .L_38)
.L_38:
        /*005c*/ 	.word	0x00000000
        /*0060*/ 	.short	0x0001
        /*0062*/ 	.short	0x0008
        /*0064*/ 	.byte	0x00, 0xf0, 0x21, 0x00


	//----- nvinfo : EIATTR_KPARAM_INFO
	.align		4
.L_39:
        /*0068*/ 	.byte	0x04, 0x17
        /*006a*/ 	.short	(.L_41 - .L_40)
.L_40:
        /*006c*/ 	.word	0x00000000
        /*0070*/ 	.short	0x0000
        /*0072*/ 	.short	0x0000
        /*0074*/ 	.byte	0x00, 0xf0, 0x21, 0x00


	//----- nvinfo : EIATTR_SPARSE_MMA_MASK
	.align		4
.L_41:
        /*0078*/ 	.byte	0x03, 0x50
        /*007a*/ 	.short	0x0000


	//----- nvinfo : EIATTR_MAXREG_COUNT
	.align		4
        /*007c*/ 	.byte	0x03, 0x1b
        /*007e*/ 	.short	0x00ff


	//----- nvinfo : EIATTR_MERCURY_ISA_VERSION
	.align		4
        /*0080*/ 	.byte	0x03, 0x5f
        /*0082*/ 	.short	0x0101


	//----- nvinfo : EIATTR_VRC_CTA_INIT_COUNT
	.align		4
        /*0084*/ 	.byte	0x02, 0x4a
	.zero		1
	.zero		1


	//----- nvinfo : EIATTR_EXIT_INSTR_OFFSETS
	.align		4
        /*0088*/ 	.byte	0x04, 0x1c
        /*008a*/ 	.short	(.L_43 - .L_42)


	//   ....[0]....
.L_42:
        /*008c*/ 	.word	0x00000080


	//   ....[1]....
        /*0090*/ 	.word	0x000003b0


	//   ....[2]....
        /*0094*/ 	.word	0x00000400


	//----- nvinfo : EIATTR_CRS_STACK_SIZE
	.align		4
.L_43:
        /*0098*/ 	.byte	0x04, 0x1e
        /*009a*/ 	.short	(.L_45 - .L_44)
.L_44:
        /*009c*/ 	.word	0x00000000


	//----- nvinfo : EIATTR_CBANK_PARAM_SIZE
	.align		4
.L_45:
        /*00a0*/ 	.byte	0x03, 0x19
        /*00a2*/ 	.short	0x0038


	//----- nvinfo : EIATTR_PARAM_CBANK
	.align		4
        /*00a4*/ 	.byte	0x04, 0x0a
        /*00a6*/ 	.short	(.L_47 - .L_46)
	.align		4
.L_46:
        /*00a8*/ 	.word	index@(.nv.constant0._Z20computeShelterScoresxxPxS_S_Pfx)
        /*00ac*/ 	.short	0x0380
        /*00ae*/ 	.short	0x0038


	//----- nvinfo : EIATTR_SW_WAR
	.align		4
.L_47:
        /*00b0*/ 	.byte	0x04, 0x36
        /*00b2*/ 	.short	(.L_49 - .L_48)
.L_48:
        /*00b4*/ 	.word	0x00000008
.L_49:


//--------------------- .nv.info._Z23identifyMinimumDistancexPxPbS_S_ --------------------------
	.section	.nv.info._Z23identifyMinimumDistancexPxPbS_S_,"",@"SHT_CUDA_INFO"
	.sectionflags	@""
	.align	4


	//----- nvinfo : EIATTR_CUDA_API_VERSION
	.align		4
        /*0000*/ 	.byte	0x04, 0x37
        /*0002*/ 	.short	(.L_51 - .L_50)
.L_50:
        /*0004*/ 	.word	0x00000082


	//----- nvinfo : EIATTR_KPARAM_INFO
	.align		4
.L_51:
        /*0008*/ 	.byte	0x04, 0x17
        /*000a*/ 	.short	(.L_53 - .L_52)
.L_52:
        /*000c*/ 	.word	0x00000000
        /*0010*/ 	.short	0x0004
        /*0012*/ 	.short	0x0020
        /*0014*/ 	.byte	0x00, 0xf5, 0x21, 0x00


	//----- nvinfo : EIATTR_KPARAM_INFO
	.align		4
.L_53:
        /*0018*/ 	.byte	0x04, 0x17
        /*001a*/ 	.short	(.L_55 - .L_54)
.L_54:
        /*001c*/ 	.word	0x00000000
        /*0020*/ 	.short	0x0003
        /*0022*/ 	.short	0x0018
        /*0024*/ 	.byte	0x00, 0xf5, 0x21, 0x00


	//----- nvinfo : EIATTR_KPARAM_INFO
	.align		4
.L_55:
        /*0028*/ 	.byte	0x04, 0x17
        /*002a*/ 	.short	(.L_57 - .L_56)
.L_56:
        /*002c*/ 	.word	0x00000000
        /*0030*/ 	.short	0x0002
        /*0032*/ 	.short	0x0010
        /*0034*/ 	.byte	0x00, 0xf5, 0x21, 0x00


	//----- nvinfo : EIATTR_KPARAM_INFO
	.align		4
.L_57:
        /*0038*/ 	.byte	0x04, 0x17
        /*003a*/ 	.short	(.L_59 - .L_58)
.L_58:
        /*003c*/ 	.word	0x00000000
        /*0040*/ 	.short	0x0001
        /*0042*/ 	.short	0x0008
        /*0044*/ 	.byte	0x00, 0xf5, 0x21, 0x00


	//----- nvinfo : EIATTR_KPARAM_INFO
	.align		4
.L_59:
        /*0048*/ 	.byte	0x04, 0x17
        /*004a*/ 	.short	(.L_61 - .L_60)
.L_60:
        /*004c*/ 	.word	0x00000000
        /*0050*/ 	.short	0x0000
        /*0052*/ 	.short	0x0000
        /*0054*/ 	.byte	0x00, 0xf0, 0x21, 0x00


	//----- nvinfo : EIATTR_SPARSE_MMA_MASK
	.align		4
.L_61:
        /*0058*/ 	.byte	0x03, 0x50
        /*005a*/ 	.short	0x0000


	//----- nvinfo : EIATTR_MAXREG_COUNT
	.align		4
        /*005c*/ 	.byte	0x03, 0x1b
        /*005e*/ 	.short	0x00ff


	//----- nvinfo : EIATTR_NUM_BARRIERS
	.align		4
        /*0060*/ 	.byte	0x02, 0x4c
        /*0062*/ 	.byte	0x01
	.zero		1


	//----- nvinfo : EIATTR_MERCURY_ISA_VERSION
	.align		4
        /*0064*/ 	.byte	0x03, 0x5f
        /*0066*/ 	.short	0x0101


	//----- nvinfo : EIATTR_VRC_CTA_INIT_COUNT
	.align		4
        /*0068*/ 	.byte	0x02, 0x4a
	.zero		1
	.zero		1


	//----- nvinfo : EIATTR_EXIT_INSTR_OFFSETS
	.align		4
        /*006c*/ 	.byte	0x04, 0x1c
        /*006e*/ 	.short	(.L_63 - .L_62)


	//   ....[0]....
.L_62:
        /*0070*/ 	.word	0x00000450


	//   ....[1]....
        /*0074*/ 	.word	0x00000510


	//----- nvinfo : EIATTR_CRS_STACK_SIZE
	.align		4
.L_63:
        /*0078*/ 	.byte	0x04, 0x1e
        /*007a*/ 	.short	(.L_65 - .L_64)
.L_64:
        /*007c*/ 	.word	0x00000000


	//----- nvinfo : EIATTR_CBANK_PARAM_SIZE
	.align		4
.L_65:
        /*0080*/ 	.byte	0x03, 0x19
        /*0082*/ 	.short	0x0028


	//----- nvinfo : EIATTR_PARAM_CBANK
	.align		4
        /*0084*/ 	.byte	0x04, 0x0a
        /*0086*/ 	.short	(.L_67 - .L_66)
	.align		4
.L_66:
        /*0088*/ 	.word	index@(.nv.constant0._Z23identifyMinimumDistancexPxPbS_S_)
        /*008c*/ 	.short	0x0380
        /*008e*/ 	.short	0x0028


	//----- nvinfo : EIATTR_SW_WAR
	.align		4
.L_67:
        /*0090*/ 	.byte	0x04, 0x36
        /*0092*/ 	.short	(.L_69 - .L_68)
.L_68:
        /*0094*/ 	.word	0x00000008
.L_69:


//--------------------- .nv.info._Z12processEdgesxPxS_S_S_S_Pbx --------------------------
	.section	.nv.info._Z12processEdgesxPxS_S_S_S_Pbx,"",@"SHT_CUDA_INFO"
	.sectionflags	@""
	.align	4


	//----- nvinfo : EIATTR_CUDA_API_VERSION
	.align		4
        /*0000*/ 	.byte	0x04, 0x37
        /*0002*/ 	.short	(.L_71 - .L_70)
.L_70:
        /*0004*/ 	.word	0x00000082


	//----- nvinfo : EIATTR_KPARAM_INFO
	.align		4
.L_71:
        /*0008*/ 	.byte	0x04, 0x17
        /*000a*/ 	.short	(.L_73 - .L_72)
.L_72:
        /*000c*/ 	.word	0x00000000
        /*0010*/ 	.short	0x0007
        /*0012*/ 	.short	0x0038
        /*0014*/ 	.byte	0x00, 0xf0, 0x21, 0x00


	//----- nvinfo : EIATTR_KPARAM_INFO
	.align		4
.L_73:
        /*0018*/ 	.byte	0x04, 0x17
        /*001a*/ 	.short	(.L_75 - .L_74)
.L_74:
        /*001c*/ 	.word	0x00000000
        /*0020*/ 	.short	0x0006
        /*0022*/ 	.short	0x0030
        /*0024*/ 	.byte	0x00, 0xf5, 0x21, 0x00


	//----- nvinfo : EIATTR_KPARAM_INFO
	.align		4
.L_75:
        /*0028*/ 	.byte	0x04, 0x17
        /*002a*/ 	.short	(.L_77 - .L_76)
.L_76:
        /*002c*/ 	.word	0x00000000
        /*0030*/ 	.short	0x0005
        /*0032*/ 	.short	0x0028
        /*0034*/ 	.byte	0x00, 0xf5, 0x21, 0x00


	//----- nvinfo : EIATTR_KPARAM_INFO
	.align		4
.L_77:
        /*0038*/ 	.byte	0x04, 0x17
        /*003a*/ 	.short	(.L_79 - .L_78)
.L_78:
        /*003c*/ 	.word	0x00000000
        /*0040*/ 	.short	0x0004
        /*0042*/ 	.short	0x0020
        /*0044*/ 	.byte	0x00, 0xf5, 0x21, 0x00


	//----- nvinfo : EIATTR_KPARAM_INFO
	.align		4
.L_79:
        /*0048*/ 	.byte	0x04, 0x17
        /*004a*/ 	.short	(.L_81 - .L_80)
.L_80:
        /*004c*/ 	.word	0x00000000
        /*0050*/ 	.short	0x0003
        /*0052*/ 	.short	0x0018
        /*0054*/ 	.byte	0x00, 0xf5, 0x21, 0x00


	//----- nvinfo : EIATTR_KPARAM_INFO
	.align		4
.L_81:
        /*0058*/ 	.byte	0x04, 0x17
        /*005a*/ 	.short	(.L_83 - .L_82)
.L_82:
        /*005c*/ 	.word	0x00000000
        /*0060*/ 	.short	0x0002
        /*0062*/ 	.short	0x0010
        /*0064*/ 	.byte	0x00, 0xf5, 0x21, 0x00


	//----- nvinfo : EIATTR_KPARAM_INFO
	.align		4
.L_83:
        /*0068*/ 	.byte	0x04, 0x17
        /*006a*/ 	.short	(.L_85 - .L_84)
.L_84:
        /*006c*/ 	.word	0x00000000
        /*0070*/ 	.short	0x0001
        /*0072*/ 	.short	0x0008
        /*0074*/ 	.byte	0x00, 0xf5, 0x21, 0x00


	//----- nvinfo : EIATTR_KPARAM_INFO
	.align		4
.L_85:
        /*0078*/ 	.byte	0x04, 0x17
        /*007a*/ 	.short	(.L_87 - .L_86)
.L_86:
        /*007c*/ 	.word	0x00000000
        /*0080*/ 	.short	0x0000
        /*0082*/ 	.short	0x0000
        /*0084*/ 	.byte	0x00, 0xf0, 0x21, 0x00


	//----- nvinfo : EIATTR_SPARSE_MMA_MASK
	.align		4
.L_87:
        /*0088*/ 	.byte	0x03, 0x50
        /*008a*/ 	.short	0x0000


	//----- nvinfo : EIATTR_MAXREG_COUNT
	.align		4
        /*008c*/ 	.byte	0x03, 0x1b
        /*008e*/ 	.short	0x00ff


	//----- nvinfo : EIATTR_MERCURY_ISA_VERSION
	.align		4
        /*0090*/ 	.byte	0x03, 0x5f
        /*0092*/ 	.short	0x0101


	//----- nvinfo : EIATTR_VRC_CTA_INIT_COUNT
	.align		4
        /*0094*/ 	.byte	0x02, 0x4a
	.zero		1
	.zero		1


	//----- nvinfo : EIATTR_EXIT_INSTR_OFFSETS
	.align		4
        /*0098*/ 	.byte	0x04, 0x1c
        /*009a*/ 	.short	(.L_89 - .L_88)


	//   ....[0]....
.L_88:
        /*009c*/ 	.word	0x00000080


	//   ....[1]....
        /*00a0*/ 	.word	0x000000f0


	//   ....[2]....
        /*00a4*/ 	.word	0x000001e0


	//   ....[3]....
        /*00a8*/ 	.word	0x00000280


	//   ....[4]....
        /*00ac*/ 	.word	0x00000600


	//   ....[5]....
        /*00b0*/ 	.word	0x00000b60


	//----- nvinfo : EIATTR_CRS_STACK_SIZE
	.align		4
.L_89:
        /*00b4*/ 	.byte	0x04, 0x1e
        /*00b6*/ 	.short	(.L_91 - .L_90)
.L_90:
        /*00b8*/ 	.word	0x00000000


	//----- nvinfo : EIATTR_CBANK_PARAM_SIZE
	.align		4
.L_91:
        /*00bc*/ 	.byte	0x03, 0x19
        /*00be*/ 	.short	0x0040


	//----- nvinfo : EIATTR_PARAM_CBANK
	.align		4
        /*00c0*/ 	.byte	0x04, 0x0a
        /*00c2*/ 	.short	(.L_93 - .L_92)
	.align		4
.L_92:
        /*00c4*/ 	.word	index@(.nv.constant0._Z12processEdgesxPxS_S_S_S_Pbx)
        /*00c8*/ 	.short	0x0380
        /*00ca*/ 	.short	0x0040


	//----- nvinfo : EIATTR_SW_WAR
	.align		4
.L_93:
        /*00cc*/ 	.byte	0x04, 0x36
        /*00ce*/ 	.short	(.L_95 - .L_94)
.L_94:
        /*00d0*/ 	.word	0x00000008
.L_95:


//--------------------- .nv.info._Z22initializeSearchArraysxPxS_Pb --------------------------
	.section	.nv.info._Z22initializeSearchArraysxPxS_Pb,"",@"SHT_CUDA_INFO"
	.sectionflags	@""
	.align	4


	//----- nvinfo : EIATTR_CUDA_API_VERSION
	.align		4
        /*0000*/ 	.byte	0x04, 0x37
        /*0002*/ 	.short	(.L_97 - .L_96)
.L_96:
        /*0004*/ 	.word	0x00000082


	//----- nvinfo : EIATTR_KPARAM_INFO
	.align		4
.L_97:
        /*0008*/ 	.byte	0x04, 0x17
        /*000a*/ 	.short	(.L_99 - .L_98)
.L_98:
        /*000c*/ 	.word	0x00000000
        /*0010*/ 	.short	0x0003
        /*0012*/ 	.short	0x0018
        /*0014*/ 	.byte	0x00, 0xf5, 0x21, 0x00


	//----- nvinfo : EIATTR_KPARAM_INFO
	.align		4
.L_99:
        /*0018*/ 	.byte	0x04, 0x17
        /*001a*/ 	.short	(.L_101 - .L_100)
.L_100:
        /*001c*/ 	.word	0x00000000
        /*0020*/ 	.short	0x0002
        /*0022*/ 	.short	0x0010
        /*0024*/ 	.byte	0x00, 0xf5, 0x21, 0x00


	//----- nvinfo : EIATTR_KPARAM_INFO
	.align		4
.L_101:
        /*0028*/ 	.byte	0x04, 0x17
        /*002a*/ 	.short	(.L_103 - .L_102)
.L_102:
        /*002c*/ 	.word	0x00000000
        /*0030*/ 	.short	0x0001
        /*0032*/ 	.short	0x0008
        /*0034*/ 	.byte	0x00, 0xf5, 0x21, 0x00


	//----- nvinfo : EIATTR_KPARAM_INFO
	.align		4
.L_103:
        /*0038*/ 	.byte	0x04, 0x17
        /*003a*/ 	.short	(.L_105 - .L_104)
.L_104:
        /*003c*/ 	.word	0x00000000
        /*0040*/ 	.short	0x0000
        /*0042*/ 	.short	0x0000
        /*0044*/ 	.byte	0x00, 0xf0, 0x21, 0x00


	//----- nvinfo : EIATTR_SPARSE_MMA_MASK
	.align		4
.L_105:
        /*0048*/ 	.byte	0x03, 0x50
        /*004a*/ 	.short	0x0000


	//----- nvinfo : EIATTR_MAXREG_COUNT
	.align		4
        /*004c*/ 	.byte	0x03, 0x1b
        /*004e*/ 	.short	0x00ff


	//----- nvinfo : EIATTR_MERCURY_ISA_VERSION
	.align		4
        /*0050*/ 	.byte	0x03, 0x5f
        /*0052*/ 	.short	0x0101


	//----- nvinfo : EIATTR_VRC_CTA_INIT_COUNT
	.align		4
        /*0054*/ 	.byte	0x02, 0x4a
	.zero		1
	.zero		1


	//----- nvinfo : EIATTR_EXIT_INSTR_OFFSETS
	.align		4
        /*0058*/ 	.byte	0x04, 0x1c
        /*005a*/ 	.short	(.L_107 - .L_106)


	//   ....[0]....
.L_106:
        /*005c*/ 	.word	0x00000080


	//   ....[1]....
        /*0060*/ 	.word	0x000001b0


	//----- nvinfo : EIATTR_CBANK_PARAM_SIZE
	.align		4
.L_107:
        /*0064*/ 	.byte	0x03, 0x19
        /*0066*/ 	.short	0x0020


	//----- nvinfo : EIATTR_PARAM_CBANK
	.align		4
        /*0068*/ 	.byte	0x04, 0x0a
        /*006a*/ 	.short	(.L_109 - .L_108)
	.align		4
.L_108:
        /*006c*/ 	.word	index@(.nv.constant0._Z22initializeSearchArraysxPxS_Pb)
        /*0070*/ 	.short	0x0380
        /*0072*/ 	.short	0x0020


	//----- nvinfo : EIATTR_SW_WAR
	.align		4
.L_109:
        /*0074*/ 	.byte	0x04, 0x36
        /*0076*/ 	.short	(.L_111 - .L_110)
.L_110:
        /*0078*/ 	.word	0x00000008
.L_111:


//--------------------- .nv.callgraph             --------------------------
	.section	.nv.callgraph,"",@"SHT_CUDA_CALLGRAPH"
	.align	4
	.sectionentsize	8
	.align		4
        /*0000*/ 	.word	0x00000000
	.align		4
        /*0004*/ 	.word	0xffffffff
	.align		4
        /*0008*/ 	.word	0x00000000
	.align		4
        /*000c*/ 	.word	0xfffffffe
	.align		4
        /*0010*/ 	.word	0x00000000
	.align		4
        /*0014*/ 	.word	0xfffffffd
	.align		4
        /*0018*/ 	.word	0x00000000
	.align		4
        /*001c*/ 	.word	0xfffffffc


//--------------------- .text._Z20computeShelterScoresxxPxS_S_Pfx --------------------------
	.section	.text._Z20computeShelterScoresxxPxS_S_Pfx,"ax",@progbits
	.align	128
        .global         _Z20computeShelterScoresxxPxS_S_Pfx
        .type           _Z20computeShelterScoresxxPxS_S_Pfx,@function
        .size           _Z20computeShelterScoresxxPxS_S_Pfx,(.L_x_30 - _Z20computeShelterScoresxxPxS_S_Pfx)
        .other          _Z20computeShelterScoresxxPxS_S_Pfx,@"STO_CUDA_ENTRY STV_DEFAULT"
_Z20computeShelterScoresxxPxS_S_Pfx:
.text._Z20computeShelterScoresxxPxS_S_Pfx:
[----:B------:R-:W-:Y:S01]  /*0000*/  LDC R1, c[0x0][0x37c] ;  /* 0x0000df00ff017b82 */ /* 0x000fe20000000800 */
[----:B------:R-:W0:Y:S07]  /*0010*/  S2R R3, SR_TID.X ;  /* 0x0000000000037919 */ /* 0x000e2e0000002100 */
[----:B------:R-:W0:Y:S01]  /*0020*/  S2UR UR4, SR_CTAID.X ;  /* 0x00000000000479c3 */ /* 0x000e220000002500 */
[----:B------:R-:W1:Y:S07]  /*0030*/  LDCU.64 UR6, c[0x0][0x388] ;  /* 0x00007100ff0677ac */ /* 0x000e6e0008000a00 */
[----:B------:R-:W0:Y:S02]  /*0040*/  LDC R4, c[0x0][0x360] ;  /* 0x0000d800ff047b82 */ /* 0x000e240000000800 */
[----:B0-----:R-:W-:-:S05]  /*0050*/  IMAD R4, R4, UR4, R3 ;  /* 0x0000000404047c24 */ /* 0x001fca000f8e0203 */
[----:B-1----:R-:W-:-:S04]  /*0060*/  ISETP.GE.U32.AND P0, PT, R4, UR6, PT ;  /* 0x0000000604007c0c */ /* 0x002fc8000bf06070 */
[----:B------:R-:W-:-:S13]  /*0070*/  ISETP.GE.AND.EX P0, PT, RZ, UR7, PT, P0 ;  /* 0x00000007ff007c0c */ /* 0x000fda000bf06300 */
[----:B------:R-:W-:Y:S05]  /*0080*/  @P0 EXIT ;  /* 0x000000000000094d */ /* 0x000fea0003800000 */
[----:B------:R-:W0:Y:S01]  /*0090*/  LDCU.128 UR8, c[0x0][0x390] ;  /* 0x00007200ff0877ac */ /* 0x000e220008000c00 */
[----:B------:R-:W-:Y:S01]  /*00a0*/  IMAD.SHL.U32 R8, R4, 0x8, RZ ;  /* 0x0000000804087824 */ /* 0x000fe200078e00ff */
[----:B------:R-:W-:Y:S01]  /*00b0*/  SHF.R.U32.HI R0, RZ, 0x1d, R4 ;  /* 0x0000001dff007819 */ /* 0x000fe20000011604 */
[----:B------:R-:W1:Y:S01]  /*00c0*/  LDCU.64 UR6, c[0x0][0x358] ;  /* 0x00006b00ff0677ac */ /* 0x000e620008000a00 */
[----:B------:R-:W2:Y:S02]  /*00d0*/  LDCU.64 UR4, c[0x0][0x3a0] ;  /* 0x00007400ff0477ac */ /* 0x000ea40008000a00 */
[----:B0-----:R-:W-:-:S04]  /*00e0*/  IADD3 R2, P0, PT, R8, UR10, RZ ;  /* 0x0000000a08027c10 */ /* 0x001fc8000ff1e0ff */
[----:B------:R-:W-:-:S06]  /*00f0*/  IADD3.X R3, PT, PT, R0, UR11, RZ, P0, !PT ;  /* 0x0000000b00037c10 */ /* 0x000fcc00087fe4ff */
[----:B-1----:R-:W3:Y:S02]  /*0100*/  LDG.E.64 R2, desc[UR6][R2.64] ;  /* 0x0000000602027981 */ /* 0x002ee4000c1e1b00 */
[----:B---3--:R-:W-:-:S04]  /*0110*/  LEA R6, P0, R2, UR8, 0x3 ;  /* 0x0000000802067c11 */ /* 0x008fc8000f8018ff */
[----:B------:R-:W-:-:S06]  /*0120*/  LEA.HI.X R7, R2, UR9, R3, 0x3, P0 ;  /* 0x0000000902077c11 */ /* 0x000fcc00080f1c03 */
[----:B------:R-:W3:Y:S01]  /*0130*/  LDG.E.64 R6, desc[UR6][R6.64] ;  /* 0x0000000606067981 */ /* 0x000ee2000c1e1b00 */
[----:B--2---:R-:W-:-:S04]  /*0140*/  IADD3 R8, P1, PT, R8, UR4, RZ ;  /* 0x0000000408087c10 */ /* 0x004fc8000ff3e0ff */
[----:B------:R-:W-:Y:S02]  /*0150*/  IADD3.X R9, PT, PT, R0, UR5, RZ, P1, !PT ;  /* 0x0000000500097c10 */ /* 0x000fe40008ffe4ff */
[----:B---3--:R-:W-:-:S04]  /*0160*/  ISETP.NE.U32.AND P0, PT, R6, -0x1, PT ;  /* 0xffffffff0600780c */ /* 0x008fc80003f05070 */
[----:B------:R-:W-:-:S13]  /*0170*/  ISETP.NE.AND.EX P0, PT, R7, 0x7fffffff, PT, P0 ;  /* 0x7fffffff0700780c */ /* 0x000fda0003f05300 */
[----:B------:R-:W-:Y:S05]  /*0180*/  @!P0 BRA `(.L_x_0) ;  /* 0x00000000008c8947 */ /* 0x000fea0003800000 */
[----:B------:R0:W5:Y:S01]  /*0190*/  LDG.E.64 R2, desc[UR6][R8.64] ;  /* 0x0000000608027981 */ /* 0x000162000c1e1b00 */
[----:B------:R-:W1:Y:S01]  /*01a0*/  LDCU.64 UR4, c[0x0][0x3b0] ;  /* 0x00007600ff0477ac */ /* 0x000e620008000a00 */
[C---:B------:R-:W-:Y:S01]  /*01b0*/  ISETP.NE.U32.AND P1, PT, R6.reuse, RZ, PT ;  /* 0x000000ff0600720c */ /* 0x040fe20003f25070 */
[----:B------:R-:W-:Y:S01]  /*01c0*/  IMAD.MOV.U32 R5, RZ, RZ, 0x3f800000 ;  /* 0x3f800000ff057424 */ /* 0x000fe200078e00ff */
[----:B------:R-:W-:Y:S01]  /*01d0*/  BSSY.RECONVERGENT B2, `(.L_x_1) ;  /* 0x0000016000027945 */ /* 0x000fe20003800200 */
[----:B------:R-:W-:Y:S01]  /*01e0*/  IMAD.MOV.U32 R0, RZ, RZ, 0x3f800000 ;  /* 0x3f800000ff007424 */ /* 0x000fe200078e00ff */
[----:B------:R-:W-:Y:S02]  /*01f0*/  ISETP.NE.AND.EX P1, PT, R7, RZ, PT, P1 ;  /* 0x000000ff0700720c */ /* 0x000fe40003f25310 */
[----:B-1----:R-:W-:-:S04]  /*0200*/  ISETP.GT.U32.AND P0, PT, R6, UR4, PT ;  /* 0x0000000406007c0c */ /* 0x002fc8000bf04070 */
[----:B------:R-:W-:-:S04]  /*0210*/  ISETP.GT.AND.EX P0, PT, R7, UR5, PT, P0 ;  /* 0x0000000507007c0c */ /* 0x000fc8000bf04300 */
[----:B------:R-:W-:-:S03]  /*0220*/  FSEL R5, R5, 2, P0 ;  /* 0x4000000005057808 */ /* 0x000fc60000000000 */
[----:B0-----:R-:W-:Y:S06]  /*0230*/  @!P1 BRA `(.L_x_2) ;  /* 0x00000000003c9947 */ /* 0x001fec0003800000 */
[----:B------:R-:W0:Y:S01]  /*0240*/  I2F.S64 R7, R6 ;  /* 0x0000000600077312 */ /* 0x000e220000301400 */
[----:B------:R-:W-:Y:S01]  /*0250*/  UMOV UR4, 0x461c4000 ;  /* 0x461c400000047882 */ /* 0x000fe20000000000 */
[----:B------:R-:W-:Y:S01]  /*0260*/  BSSY.RECONVERGENT B1, `(.L_x_2) ;  /* 0x000000c000017945 */ /* 0x000fe20003800200 */
[----:B------:R-:W-:-:S05]  /*0270*/  IMAD.U32 R10, RZ, RZ, UR4 ;  /* 0x00000004ff0a7e24 */ /* 0x000fca000f8e00ff */
[----:B0-----:R-:W0:Y:S08]  /*0280*/  MUFU.RCP R0, R7 ;  /* 0x0000000700007308 */ /* 0x001e300000001000 */
[----:B------:R-:W1:Y:S01]  /*0290*/  FCHK P0, R10, R7 ;  /* 0x000000070a007302 */ /* 0x000e620000000000 */
[----:B0-----:R-:W-:-:S04]  /*02a0*/  FFMA R9, -R7, R0, 1 ;  /* 0x3f80000007097423 */ /* 0x001fc80000000100 */
[----:B------:R-:W-:-:S04]  /*02b0*/  FFMA R0, R0, R9, R0 ;  /* 0x0000000900007223 */ /* 0x000fc80000000000 */
[----:B------:R-:W-:-:S04]  /*02c0*/  FFMA R8, R0, 10000, RZ ;  /* 0x461c400000087823 */ /* 0x000fc800000000ff */
[----:B------:R-:W-:-:S04]  /*02d0*/  FFMA R9, -R7, R8, 10000 ;  /* 0x461c400007097423 */ /* 0x000fc80000000108 */
[----:B------:R-:W-:Y:S01]  /*02e0*/  FFMA R0, R0, R9, R8 ;  /* 0x0000000900007223 */ /* 0x000fe20000000008 */
[----:B-1----:R-:W-:Y:S06]  /*02f0*/  @!P0 BRA `(.L_x_3) ;  /* 0x0000000000088947 */ /* 0x002fec0003800000 */
[----:B------:R-:W-:-:S07]  /*0300*/  MOV R6, 0x320 ;  /* 0x0000032000067802 */ /* 0x000fce0000000f00 */
[----:B-----5:R-:W-:Y:S05]  /*0310*/  CALL.REL.NOINC `($__internal_0_$__cuda_sm3x_div_rn_noftz_f32_slowpath) ;  /* 0x00000000003c7944 */ /* 0x020fea0003c00000 */
.L_x_3:
[----:B------:R-:W-:Y:S05]  /*0320*/  BSYNC.RECONVERGENT B1 ;  /* 0x0000000000017941 */ /* 0x000fea0003800200 */
.L_x_2:
[----:B------:R-:W-:Y:S05]  /*0330*/  BSYNC.RECONVERGENT B2 ;  /* 0x0000000000027941 */ /* 0x000fea0003800200 */
.L_x_1:
[----:B------:R-:W0:Y:S01]  /*0340*/  LDCU.64 UR4, c[0x0][0x3a8] ;  /* 0x00007500ff0477ac */ /* 0x000e220008000a00 */
[----:B-----5:R-:W1:Y:S01]  /*0350*/  I2F.S64 R2, R2 ;  /* 0x0000000200027312 */ /* 0x020e620000301400 */
[----:B------:R-:W-:-:S04]  /*0360*/  FMUL R5, R5, R0 ;  /* 0x0000000005057220 */ /* 0x000fc80000400000 */
[----:B-1----:R-:W-:Y:S01]  /*0370*/  FMUL R5, R2, R5 ;  /* 0x0000000502057220 */ /* 0x002fe20000400000 */
[----:B0-----:R-:W-:-:S04]  /*0380*/  LEA R6, P0, R4, UR4, 0x2 ;  /* 0x0000000404067c11 */ /* 0x001fc8000f8010ff */
[----:B------:R-:W-:-:S05]  /*0390*/  LEA.HI.X R7, R4, UR5, RZ, 0x2, P0 ;  /* 0x0000000504077c11 */ /* 0x000fca00080f14ff */
[----:B------:R-:W-:Y:S01]  /*03a0*/  STG.E desc[UR6][R6.64], R5 ;  /* 0x0000000506007986 */ /* 0x000fe2000c101906 */
[----:B------:R-:W-:Y:S05]  /*03b0*/  EXIT ;  /* 0x000000000000794d */ /* 0x000fea0003800000 */
.L_x_0:
[----:B------:R-:W0:Y:S02]  /*03c0*/  LDCU.64 UR4, c[0x0][0x3a8] ;  /* 0x00007500ff0477ac */ /* 0x000e240008000a00 */
[----:B0-----:R-:W-:-:S04]  /*03d0*/  LEA R2, P0, R4, UR4, 0x2 ;  /* 0x0000000404027c11 */ /* 0x001fc8000f8010ff */
[----:B------:R-:W-:-:S05]  /*03e0*/  LEA.HI.X R3, R4, UR5, RZ, 0x2, P0 ;  /* 0x0000000504037c11 */ /* 0x000fca00080f14ff */
[----:B------:R-:W-:Y:S01]  /*03f0*/  STG.E desc[UR6][R2.64], RZ ;  /* 0x000000ff02007986 */ /* 0x000fe2000c101906 */
[----:B------:R-:W-:Y:S05]  /*0400*/  EXIT ;  /* 0x000000000000794d */ /* 0x000fea0003800000 */
        .weak           $__internal_0_$__cuda_sm3x_div_rn_noftz_f32_slowpath
        .type           $__internal_0_$__cuda_sm3x_div_rn_noftz_f32_slowpath,@function
        .size           $__internal_0_$__cuda_sm3x_div_rn_noftz_f32_slowpath,(.L_x_30 - $__internal_0_$__cuda_sm3x_div_rn_noftz_f32_slowpath)
$__internal_0_$__cuda_sm3x_div_rn_noftz_f32_slowpath:
[--C-:B------:R-:W-:Y:S01]  /*0410*/  SHF.R.U32.HI R0, RZ, 0x17, R7.reuse ;  /* 0x00000017ff007819 */ /* 0x100fe20000011607 */
[----:B------:R-:W-:Y:S04]  /*0420*/  BSSY.RECONVERGENT B0, `(.L_x_4) ;  /* 0x000005d000007945 */ /* 0x000fe80003800200 */
[----:B------:R-:W-:Y:S01]  /*0430*/  BSSY.RELIABLE B3, `(.L_x_5) ;  /* 0x000001b000037945 */ /* 0x000fe20003800100 */
[----:B------:R-:W-:Y:S01]  /*0440*/  IMAD.MOV.U32 R10, RZ, RZ, R7 ;  /* 0x000000ffff0a7224 */ /* 0x000fe200078e0007 */
[----:B------:R-:W-:-:S05]  /*0450*/  LOP3.LUT R8, R0, 0xff, RZ, 0xc0, !PT ;  /* 0x000000ff00087812 */ /* 0x000fca00078ec0ff */
[----:B------:R-:W-:-:S05]  /*0460*/  VIADD R11, R8, 0xffffffff ;  /* 0xffffffff080b7836 */ /* 0x000fca0000000000 */
[----:B------:R-:W-:-:S13]  /*0470*/  ISETP.GT.U32.AND P0, PT, R11, 0xfd, PT ;  /* 0x000000fd0b00780c */ /* 0x000fda0003f04070 */
[----:B------:R-:W-:Y:S01]  /*0480*/  @!P0 IMAD.MOV.U32 R9, RZ, RZ, RZ ;  /* 0x000000ffff098224 */ /* 0x000fe200078e00ff */
[----:B------:R-:W-:Y:S06]  /*0490*/  @!P0 BRA `(.L_x_6) ;  /* 0x0000000000508947 */ /* 0x000fec0003800000 */
[----:B------:R-:W-:Y:S01]  /*04a0*/  FSETP.GTU.FTZ.AND P0, PT, |R7|, +INF , PT ;  /* 0x7f8000000700780b */ /* 0x000fe20003f1c200 */
[----:B------:R-:W-:-:S12]  /*04b0*/  IMAD.MOV.U32 R0, RZ, RZ, R7 ;  /* 0x000000ffff007224 */ /* 0x000fd800078e0007 */
[----:B------:R-:W-:Y:S05]  /*04c0*/  @P0 BREAK.RELIABLE B3 ;  /* 0x0000000000030942 */ /* 0x000fea0003800100 */
[----:B------:R-:W-:Y:S05]  /*04d0*/  @P0 BRA `(.L_x_7) ;  /* 0x0000000400400947 */ /* 0x000fea0003800000 */
[----:B------:R-:W-:-:S05]  /*04e0*/  IMAD.MOV.U32 R7, RZ, RZ, 0x461c4000 ;  /* 0x461c4000ff077424 */ /* 0x000fca00078e00ff */
[----:B------:R-:W-:-:S13]  /*04f0*/  LOP3.LUT P0, RZ, R10, 0x7fffffff, R7, 0xc8, !PT ;  /* 0x7fffffff0aff7812 */ /* 0x000fda000780c807 */
[----:B------:R-:W-:Y:S05]  /*0500*/  @!P0 BREAK.RELIABLE B3 ;  /* 0x0000000000038942 */ /* 0x000fea0003800100 */
[----:B------:R-:W-:Y:S05]  /*0510*/  @!P0 BRA `(.L_x_8) ;  /* 0x0000000400288947 */ /* 0x000fea0003800000 */
[----:B------:R-:W-:Y:S02]  /*0520*/  FSETP.NEU.FTZ.AND P0, PT, |R0|, +INF , PT ;  /* 0x7f8000000000780b */ /* 0x000fe40003f1d200 */
[----:B------:R-:W-:-:S04]  /*0530*/  LOP3.LUT P1, RZ, R7, 0x7fffffff, RZ, 0xc0, !PT ;  /* 0x7fffffff07ff7812 */ /* 0x000fc8000782c0ff */
[----:B------:R-:W-:-:S13]  /*0540*/  PLOP3.LUT P0, PT, P0, P1, PT, 0x2f, 0xf2 ;  /* 0x0000000000f2781c */ /* 0x000fda0000702577 */
[----:B------:R-:W-:Y:S05]  /*0550*/  @P0 BREAK.RELIABLE B3 ;  /* 0x0000000000030942 */ /* 0x000fea0003800100 */
[----:B------:R-:W-:Y:S05]  /*0560*/  @P0 BRA `(.L_x_9) ;  /* 0x00000004000c0947 */ /* 0x000fea0003800000 */
[----:B------:R-:W-:-:S13]  /*0570*/  LOP3.LUT P0, RZ, R10, 0x7fffffff, RZ, 0xc0, !PT ;  /* 0x7fffffff0aff7812 */ /* 0x000fda000780c0ff */
[----:B------:R-:W-:Y:S05]  /*0580*/  @!P0 BREAK.RELIABLE B3 ;  /* 0x0000000000038942 */ /* 0x000fea0003800100 */
[----:B------:R-:W-:Y:S05]  /*0590*/  @!P0 BRA `(.L_x_10) ;  /* 0x0000000000f48947 */ /* 0x000fea0003800000 */
[----:B------:R-:W-:Y:S01]  /*05a0*/  ISETP.GE.AND P0, PT, R11, RZ, PT ;  /* 0x000000ff0b00720c */ /* 0x000fe20003f06270 */
[----:B------:R-:W-:-:S12]  /*05b0*/  IMAD.MOV.U32 R9, RZ, RZ, RZ ;  /* 0x000000ffff097224 */ /* 0x000fd800078e00ff */
[----:B------:R-:W-:Y:S01]  /*05c0*/  @!P0 FFMA R10, R0, 1.84467440737095516160e+19, RZ ;  /* 0x5f800000000a8823 */ /* 0x000fe200000000ff */
[----:B------:R-:W-:-:S07]  /*05d0*/  @!P0 VIADD R9, R9, 0x40 ;  /* 0x0000004009098836 */ /* 0x000fce0000000000 */
.L_x_6:
[----:B------:R-:W-:Y:S05]  /*05e0*/  BSYNC.RELIABLE B3 ;  /* 0x0000000000037941 */ /* 0x000fea0003800100 */
.L_x_5:
[----:B------:R-:W-:Y:S01]  /*05f0*/  LEA R7, R8, 0xc0800000, 0x17 ;  /* 0xc080000008077811 */ /* 0x000fe200078eb8ff */
[----:B------:R-:W-:Y:S01]  /*0600*/  UMOV UR4, 0x461c4000 ;  /* 0x461c400000047882 */ /* 0x000fe20000000000 */
[----:B------:R-:W-:Y:S01]  /*0610*/  IADD3 R8, PT, PT, R9, 0x8c, -R8 ;  /* 0x0000008c09087810 */ /* 0x000fe20007ffe808 */
[----:B------:R-:W-:Y:S01]  /*0620*/  UIADD3 UR4, UPT, UPT, UR4, -0x6800000, URZ ;  /* 0xf980000004047890 */ /* 0x000fe2000fffe0ff */
[----:B------:R-:W-:Y:S01]  /*0630*/  BSSY.RECONVERGENT B3, `(.L_x_11) ;  /* 0x0000032000037945 */ /* 0x000fe20003800200 */
[----:B------:R-:W-:-:S04]  /*0640*/  IMAD.IADD R10, R10, 0x1, -R7 ;  /* 0x000000010a0a7824 */ /* 0x000fc800078e0a07 */
[----:B------:R-:W0:Y:S01]  /*0650*/  MUFU.RCP R0, R10 ;  /* 0x0000000a00007308 */ /* 0x000e220000001000 */
[----:B------:R-:W-:-:S04]  /*0660*/  FADD.FTZ R7, -R10, -RZ ;  /* 0x800000ff0a077221 */ /* 0x000fc80000010100 */
[----:B0-----:R-:W-:-:S04]  /*0670*/  FFMA R11, R0, R7, 1 ;  /* 0x3f800000000b7423 */ /* 0x001fc80000000007 */
[----:B------:R-:W-:-:S04]  /*0680*/  FFMA R0, R0, R11, R0 ;  /* 0x0000000b00007223 */ /* 0x000fc80000000000 */
[----:B------:R-:W-:-:S04]  /*0690*/  FFMA R11, R0, UR4, RZ ;  /* 0x00000004000b7c23 */ /* 0x000fc800080000ff */
[----:B------:R-:W-:-:S04]  /*06a0*/  FFMA R12, R7, R11, UR4 ;  /* 0x00000004070c7e23 */ /* 0x000fc8000800000b */
[----:B------:R-:W-:-:S04]  /*06b0*/  FFMA R11, R0, R12, R11 ;  /* 0x0000000c000b7223 */ /* 0x000fc8000000000b */
[----:B------:R-:W-:-:S04]  /*06c0*/  FFMA R12, R7, R11, UR4 ;  /* 0x00000004070c7e23 */ /* 0x000fc8000800000b */
[----:B------:R-:W-:-:S05]  /*06d0*/  FFMA R7, R0, R12, R11 ;  /* 0x0000000c00077223 */ /* 0x000fca000000000b */
[----:B------:R-:W-:-:S04]  /*06e0*/  SHF.R.U32.HI R10, RZ, 0x17, R7 ;  /* 0x00000017ff0a7819 */ /* 0x000fc80000011607 */
[----:B------:R-:W-:-:S05]  /*06f0*/  LOP3.LUT R10, R10, 0xff, RZ, 0xc0, !PT ;  /* 0x000000ff0a0a7812 */ /* 0x000fca00078ec0ff */
[----:B------:R-:W-:-:S04]  /*0700*/  IMAD.IADD R13, R10, 0x1, R8 ;  /* 0x000000010a0d7824 */ /* 0x000fc800078e0208 */
[----:B------:R-:W-:-:S05]  /*0710*/  VIADD R9, R13, 0xffffffff ;  /* 0xffffffff0d097836 */ /* 0x000fca0000000000 */
[----:B------:R-:W-:-:S13]  /*0720*/  ISETP.GE.U32.AND P0, PT, R9, 0xfe, PT ;  /* 0x000000fe0900780c */ /* 0x000fda0003f06070 */
[----:B------:R-:W-:Y:S05]  /*0730*/  @!P0 BRA `(.L_x_12) ;  /* 0x0000000000808947 */ /* 0x000fea0003800000 */
[----:B------:R-:W-:-:S13]  /*0740*/  ISETP.GT.AND P0, PT, R13, 0xfe, PT ;  /* 0x000000fe0d00780c */ /* 0x000fda0003f04270 */
[----:B------:R-:W-:Y:S05]  /*0750*/  @P0 BRA `(.L_x_13) ;  /* 0x00000000006c0947 */ /* 0x000fea0003800000 */
[----:B------:R-:W-:-:S13]  /*0760*/  ISETP.GE.AND P0, PT, R13, 0x1, PT ;  /* 0x000000010d00780c */ /* 0x000fda0003f06270 */
[----:B------:R-:W-:Y:S05]  /*0770*/  @P0 BRA `(.L_x_14) ;  /* 0x0000000000740947 */ /* 0x000fea0003800000 */
[----:B------:R-:W-:Y:S02]  /*0780*/  ISETP.GE.AND P0, PT, R13, -0x18, PT ;  /* 0xffffffe80d00780c */ /* 0x000fe40003f06270 */
[----:B------:R-:W-:-:S11]  /*0790*/  LOP3.LUT R7, R7, 0x80000000, RZ, 0xc0, !PT ;  /* 0x8000000007077812 */ /* 0x000fd600078ec0ff */
[----:B------:R-:W-:Y:S05]  /*07a0*/  @!P0 BRA `(.L_x_14) ;  /* 0x0000000000688947 */ /* 0x000fea0003800000 */
[CCC-:B------:R-:W-:Y:S01]  /*07b0*/  FFMA.RZ R8, R0.reuse, R12.reuse, R11.reuse ;  /* 0x0000000c00087223 */ /* 0x1c0fe2000000c00b */
[-CC-:B------:R-:W-:Y:S01]  /*07c0*/  FFMA.RM R9, R0, R12.reuse, R11.reuse ;  /* 0x0000000c00097223 */ /* 0x180fe2000000400b */
[C---:B------:R-:W-:Y:S02]  /*07d0*/  ISETP.NE.AND P2, PT, R13.reuse, RZ, PT ;  /* 0x000000ff0d00720c */ /* 0x040fe40003f45270 */
[C---:B------:R-:W-:Y:S02]  /*07e0*/  ISETP.NE.AND P1, PT, R13.reuse, RZ, PT ;  /* 0x000000ff0d00720c */ /* 0x040fe40003f25270 */
[----:B------:R-:W-:Y:S01]  /*07f0*/  LOP3.LUT R10, R8, 0x7fffff, RZ, 0xc0, !PT ;  /* 0x007fffff080a7812 */ /* 0x000fe200078ec0ff */
[----:B------:R-:W-:Y:S01]  /*0800*/  FFMA.RP R8, R0, R12, R11 ;  /* 0x0000000c00087223 */ /* 0x000fe2000000800b */
[----:B------:R-:W-:Y:S02]  /*0810*/  VIADD R11, R13, 0x20 ;  /* 0x000000200d0b7836 */ /* 0x000fe40000000000 */
[----:B------:R-:W-:Y:S01]  /*0820*/  LOP3.LUT R10, R10, 0x800000, RZ, 0xfc, !PT ;  /* 0x008000000a0a7812 */ /* 0x000fe200078efcff */
[----:B------:R-:W-:Y:S01]  /*0830*/  IMAD.MOV R0, RZ, RZ, -R13 ;  /* 0x000000ffff007224 */ /* 0x000fe200078e0a0d */
[----:B------:R-:W-:-:S02]  /*0840*/  FSETP.NEU.FTZ.AND P0, PT, R8, R9, PT ;  /* 0x000000090800720b */ /* 0x000fc40003f1d000 */
[----:B------:R-:W-:Y:S02]  /*0850*/  SHF.L.U32 R11, R10, R11, RZ ;  /* 0x0000000b0a0b7219 */ /* 0x000fe400000006ff */
[----:B------:R-:W-:Y:S02]  /*0860*/  SEL R9, R0, RZ, P2 ;  /* 0x000000ff00097207 */ /* 0x000fe40001000000 */
[----:B------:R-:W-:Y:S02]  /*0870*/  ISETP.NE.AND P1, PT, R11, RZ, P1 ;  /* 0x000000ff0b00720c */ /* 0x000fe40000f25270 */
[----:B------:R-:W-:Y:S02]  /*0880*/  SHF.R.U32.HI R9, RZ, R9, R10 ;  /* 0x00000009ff097219 */ /* 0x000fe4000001160a */
[----:B------:R-:W-:Y:S02]  /*0890*/  PLOP3.LUT P0, PT, P0, P1, PT, 0xf8, 0x8f ;  /* 0x00000000008f781c */ /* 0x000fe40000703f70 */
[----:B------:R-:W-:-:S02]  /*08a0*/  SHF.R.U32.HI R11, RZ, 0x1, R9 ;  /* 0x00000001ff0b7819 */ /* 0x000fc40000011609 */
[----:B------:R-:W-:-:S04]  /*08b0*/  SEL R0, RZ, 0x1, !P0 ;  /* 0x00000001ff007807 */ /* 0x000fc80004000000 */
[----:B------:R-:W-:-:S04]  /*08c0*/  LOP3.LUT R0, R0, 0x1, R11, 0xf8, !PT ;  /* 0x0000000100007812 */ /* 0x000fc800078ef80b */
[----:B------:R-:W-:-:S05]  /*08d0*/  LOP3.LUT R0, R0, R9, RZ, 0xc0, !PT ;  /* 0x0000000900007212 */ /* 0x000fca00078ec0ff */
[----:B------:R-:W-:-:S05]  /*08e0*/  IMAD.IADD R0, R11, 0x1, R0 ;  /* 0x000000010b007824 */ /* 0x000fca00078e0200 */
[----:B------:R-:W-:Y:S01]  /*08f0*/  LOP3.LUT R7, R0, R7, RZ, 0xfc, !PT ;  /* 0x0000000700077212 */ /* 0x000fe200078efcff */
[----:B------:R-:W-:Y:S06]  /*0900*/  BRA `(.L_x_14) ;  /* 0x0000000000107947 */ /* 0x000fec0003800000 */
.L_x_13:
[----:B------:R-:W-:-:S04]  /*0910*/  LOP3.LUT R7, R7, 0x80000000, RZ, 0xc0, !PT ;  /* 0x8000000007077812 */ /* 0x000fc800078ec0ff */
[----:B------:R-:W-:Y:S01]  /*0920*/  LOP3.LUT R7, R7, 0x7f800000, RZ, 0xfc, !PT ;  /* 0x7f80000007077812 */ /* 0x000fe200078efcff */
[----:B------:R-:W-:Y:S06]  /*0930*/  BRA `(.L_x_14) ;  /* 0x0000000000047947 */ /* 0x000fec0003800000 */
.L_x_12:
[----:B------:R-:W-:-:S07]  /*0940*/  IMAD R7, R8, 0x800000, R7 ;  /* 0x0080000008077824 */ /* 0x000fce00078e0207 */
.L_x_14:
[----:B------:R-:W-:Y:S05]  /*0950*/  BSYNC.RECONVERGENT B3 ;  /* 0x0000000000037941 */ /* 0x000fea0003800200 */
.L_x_11:
[----:B------:R-:W-:Y:S05]  /*0960*/  BRA `(.L_x_15) ;  /* 0x0000000000207947 */ /* 0x000fea0003800000 */
.L_x_10:
[----:B------:R-:W-:-:S04]  /*0970*/  LOP3.LUT R7, R10, 0x80000000, R7, 0x48, !PT ;  /* 0x800000000a077812 */ /* 0x000fc800078e4807 */
[----:B------:R-:W-:Y:S01]  /*0980*/  LOP3.LUT R7, R7, 0x7f800000, RZ, 0xfc, !PT ;  /* 0x7f80000007077812 */ /* 0x000fe200078efcff */
[----:B------:R-:W-:Y:S06]  /*0990*/  BRA `(.L_x_15) ;  /* 0x0000000000147947 */ /* 0x000fec0003800000 */
.L_x_9:
[----:B------:R-:W-:Y:S01]  /*09a0*/  LOP3.LUT R7, R10, 0x80000000, R7, 0x48, !PT ;  /* 0x800000000a077812 */ /* 0x000fe200078e4807 */
[----:B------:R-:W-:Y:S06]  /*09b0*/  BRA `(.L_x_15) ;  /* 0x00000000000c7947 */ /* 0x000fec0003800000 */
.L_x_8:
[----:B------:R-:W0:Y:S01]  /*09c0*/  MUFU.RSQ R7, -QNAN ;  /* 0xffc0000000077908 */ /* 0x000e220000001400 */
[----:B------:R-:W-:Y:S05]  /*09d0*/  BRA `(.L_x_15) ;  /* 0x0000000000047947 */ /* 0x000fea0003800000 */
.L_x_7:
[----:B------:R-:W-:-:S07]  /*09e0*/  FADD.FTZ R7, R0, 10000 ;  /* 0x461c400000077421 */ /* 0x000fce0000010000 */
.L_x_15:
[----:B------:R-:W-:Y:S05]  /*09f0*/  BSYNC.RECONVERGENT B0 ;  /* 0x0000000000007941 */ /* 0x000fea0003800200 */
.L_x_4:
[----:B0-----:R-:W-:Y:S02]  /*0a00*/  IMAD.MOV.U32 R0, RZ, RZ, R7 ;  /* 0x000000ffff007224 */ /* 0x001fe400078e0007 */
[----:B------:R-:W-:-:S04]  /*0a10*/  IMAD.MOV.U32 R7, RZ, RZ, 0x0 ;  /* 0x00000000ff077424 */ /* 0x000fc800078e00ff */
[----:B------:R-:W-:Y:S05]  /*0a20*/  RET.REL.NODEC R6 `(_Z20computeShelterScoresxxPxS_S_Pfx) ;  /* 0xfffffff406747950 */ /* 0x000fea0003c3ffff */
.L_x_16:
[----:B------:R-:W-:-:S00]  /*0a30*/  BRA `(.L_x_16) ;  /* 0xfffffffc00fc7947 */ /* 0x000fc0000383ffff */
[----:B------:R-:W-:-:S00]  /*0a40*/  NOP ;  /* 0x0000000000007918 */ /* 0x000fc00000000000 */
        /* <DEDUP_REMOVED lines=11> */
.L_x_30:


//--------------------- .text._Z23identifyMinimumDistancexPxPbS_S_ --------------------------
	.section	.text._Z23identifyMinimumDistancexPxPbS_S_,"ax",@progbits
	.align	128
        .global         _Z23identifyMinimumDistancexPxPbS_S_
        .type           _Z23identifyMinimumDistancexPxPbS_S_,@function
        .size           _Z23identifyMinimumDistancexPxPbS_S_,(.L_x_32 - _Z23identifyMinimumDistancexPxPbS_S_)
        .other          _Z23identifyMinimumDistancexPxPbS_S_,@"STO_CUDA_ENTRY STV_DEFAULT"
_Z23identifyMinimumDistancexPxPbS_S_:
.text._Z23identifyMinimumDistancexPxPbS_S_:
[----:B------:R-:W-:Y:S01]  /*0000*/  LDC R1, c[0x0][0x37c] ;  /* 0x0000df00ff017b82 */ /* 0x000fe20000000800 */
[----:B------:R-:W0:Y:S07]  /*0010*/  S2R R13, SR_TID.X ;  /* 0x00000000000d7919 */ /* 0x000e2e0000002100 */
[----:B------:R-:W1:Y:S01]  /*0020*/  S2UR UR6, SR_CgaCtaId ;  /* 0x00000000000679c3 */ /* 0x000e620000008800 */
[----:B------:R-:W2:Y:S01]  /*0030*/  LDCU UR8, c[0x0][0x360] ;  /* 0x00006c00ff0877ac */ /* 0x000ea20008000800 */
[----:B------:R-:W-:Y:S01]  /*0040*/  IMAD.MOV.U32 R2, RZ, RZ, -0x1 ;  /* 0xffffffffff027424 */ /* 0x000fe200078e00ff */
[----:B------:R-:W2:Y:S01]  /*0050*/  S2R R0, SR_CTAID.X ;  /* 0x0000000000007919 */ /* 0x000ea20000002500 */
[----:B------:R-:W-:Y:S01]  /*0060*/  IMAD.MOV.U32 R3, RZ, RZ, 0x7fffffff ;  /* 0x7fffffffff037424 */ /* 0x000fe200078e00ff */
[----:B------:R-:W3:Y:S01]  /*0070*/  LDCU.64 UR10, c[0x0][0x380] ;  /* 0x00007000ff0a77ac */ /* 0x000ee20008000a00 */
[----:B------:R-:W-:Y:S01]  /*0080*/  IMAD.MOV.U32 R6, RZ, RZ, -0x1 ;  /* 0xffffffffff067424 */ /* 0x000fe200078e00ff */
[----:B------:R-:W-:Y:S01]  /*0090*/  BSSY.RECONVERGENT B0, `(.L_x_17) ;  /* 0x000001e000007945 */ /* 0x000fe20003800200 */
[----:B------:R-:W-:Y:S01]  /*00a0*/  IMAD.MOV.U32 R7, RZ, RZ, -0x1 ;  /* 0xffffffffff077424 */ /* 0x000fe200078e00ff */
[----:B------:R-:W-:-:S02]  /*00b0*/  UMOV UR4, 0x400 ;  /* 0x0000040000047882 */ /* 0x000fc40000000000 */
[----:B------:R-:W-:Y:S02]  /*00c0*/  UIADD3 UR5, UPT, UPT, UR4, 0x2000, URZ ;  /* 0x0000200004057890 */ /* 0x000fe4000fffe0ff */
[----:B-1----:R-:W-:Y:S02]  /*00d0*/  ULEA UR4, UR6, UR4, 0x18 ;  /* 0x0000000406047291 */ /* 0x002fe4000f8ec0ff */
[----:B------:R-:W-:Y:S01]  /*00e0*/  ULEA UR5, UR6, UR5, 0x18 ;  /* 0x0000000506057291 */ /* 0x000fe2000f8ec0ff */
[----:B------:R-:W1:Y:S03]  /*00f0*/  LDCU.64 UR6, c[0x0][0x358] ;  /* 0x00006b00ff0677ac */ /* 0x000e660008000a00 */
[C---:B0-----:R-:W-:Y:S02]  /*0100*/  LEA R9, R13.reuse, UR4, 0x3 ;  /* 0x000000040d097c11 */ /* 0x041fe4000f8e18ff */
[----:B------:R-:W-:Y:S01]  /*0110*/  LEA R11, R13, UR5, 0x3 ;  /* 0x000000050d0b7c11 */ /* 0x000fe2000f8e18ff */
[----:B--2---:R-:W-:-:S02]  /*0120*/  IMAD R4, R0, UR8, R13 ;  /* 0x0000000800047c24 */ /* 0x004fc4000f8e020d */
[----:B------:R0:W-:Y:S04]  /*0130*/  STS.64 [R9], R2 ;  /* 0x0000000209007388 */ /* 0x0001e80000000a00 */
[----:B------:R0:W-:Y:S01]  /*0140*/  STS.64 [R11], R6 ;  /* 0x000000060b007388 */ /* 0x0001e20000000a00 */
[----:B---3--:R-:W-:-:S04]  /*0150*/  ISETP.GE.U32.AND P0, PT, R4, UR10, PT ;  /* 0x0000000a04007c0c */ /* 0x008fc8000bf06070 */
[----:B------:R-:W-:-:S13]  /*0160*/  ISETP.GE.AND.EX P0, PT, RZ, UR11, PT, P0 ;  /* 0x0000000bff007c0c */ /* 0x000fda000bf06300 */
[----:B01----:R-:W-:Y:S05]  /*0170*/  @P0 BRA `(.L_x_18) ;  /* 0x00000000003c0947 */ /* 0x003fea0003800000 */
[----:B------:R-:W0:Y:S02]  /*0180*/  LDCU.64 UR4, c[0x0][0x390] ;  /* 0x00007200ff0477ac */ /* 0x000e240008000a00 */
[----:B0-----:R-:W-:-:S05]  /*0190*/  IADD3 R2, P0, PT, R4, UR4, RZ ;  /* 0x0000000404027c10 */ /* 0x001fca000ff1e0ff */
[----:B------:R-:W-:-:S05]  /*01a0*/  IMAD.X R3, RZ, RZ, UR5, P0 ;  /* 0x00000005ff037e24 */ /* 0x000fca00080e06ff */
[----:B------:R-:W2:Y:S02]  /*01b0*/  LDG.E.U8 R2, desc[UR6][R2.64] ;  /* 0x0000000602027981 */ /* 0x000ea4000c1e1100 */
[----:B--2---:R-:W-:-:S13]  /*01c0*/  ISETP.NE.AND P0, PT, R2, RZ, PT ;  /* 0x000000ff0200720c */ /* 0x004fda0003f05270 */
[----:B------:R-:W-:Y:S05]  /*01d0*/  @P0 BRA `(.L_x_18) ;  /* 0x0000000000240947 */ /* 0x000fea0003800000 */
[----:B------:R-:W0:Y:S02]  /*01e0*/  LDCU.64 UR4, c[0x0][0x388] ;  /* 0x00007100ff0477ac */ /* 0x000e240008000a00 */
[----:B0-----:R-:W-:-:S04]  /*01f0*/  LEA R2, P0, R4, UR4, 0x3 ;  /* 0x0000000404027c11 */ /* 0x001fc8000f8018ff */
[----:B------:R-:W-:-:S06]  /*0200*/  LEA.HI.X R3, R4, UR5, RZ, 0x3, P0 ;  /* 0x0000000504037c11 */ /* 0x000fcc00080f1cff */
[----:B------:R-:W2:Y:S02]  /*0210*/  LDG.E.64 R2, desc[UR6][R2.64] ;  /* 0x0000000602027981 */ /* 0x000ea4000c1e1b00 */
[----:B--2---:R-:W-:-:S04]  /*0220*/  ISETP.NE.U32.AND P0, PT, R2, -0x1, PT ;  /* 0xffffffff0200780c */ /* 0x004fc80003f05070 */
[----:B------:R-:W-:-:S13]  /*0230*/  ISETP.NE.AND.EX P0, PT, R3, 0x7fffffff, PT, P0 ;  /* 0x7fffffff0300780c */ /* 0x000fda0003f05300 */
[----:B------:R-:W-:Y:S01]  /*0240*/  @P0 IMAD.MOV.U32 R5, RZ, RZ, RZ ;  /* 0x000000ffff050224 */ /* 0x000fe200078e00ff */
[----:B------:R0:W-:Y:S04]  /*0250*/  @P0 STS.64 [R9], R2 ;  /* 0x0000000209000388 */ /* 0x0001e80000000a00 */
[----:B------:R0:W-:Y:S02]  /*0260*/  @P0 STS.64 [R11], R4 ;  /* 0x000000040b000388 */ /* 0x0001e40000000a00 */
.L_x_18:
[----:B------:R-:W-:Y:S05]  /*0270*/  BSYNC.RECONVERGENT B0 ;  /* 0x0000000000007941 */ /* 0x000fea0003800200 */
.L_x_17:
[----:B------:R-:W-:Y:S01]  /*0280*/  BAR.SYNC.DEFER_BLOCKING 0x0 ;  /* 0x0000000000007b1d */ /* 0x000fe20000010000 */
[----:B------:R-:W-:-:S09]  /*0290*/  UISETP.GE.U32.AND UP0, UPT, UR8, 0x2, UPT ;  /* 0x000000020800788c */ /* 0x000fd2000bf06070 */
[----:B------:R-:W-:Y:S05]  /*02a0*/  BRA.U !UP0, `(.L_x_19) ;  /* 0x0000000108647547 */ /* 0x000fea000b800000 */
[----:B------:R-:W-:Y:S01]  /*02b0*/  USHF.R.U32.HI UR4, URZ, 0x1, UR8 ;  /* 0x00000001ff047899 */ /* 0x000fe20008011608 */
[----:B------:R-:W-:-:S05]  /*02c0*/  IMAD.MOV.U32 R7, RZ, RZ, RZ ;  /* 0x000000ffff077224 */ /* 0x000fca00078e00ff */
[----:B------:R-:W-:-:S07]  /*02d0*/  IMAD.U32 R6, RZ, RZ, UR4 ;  /* 0x00000004ff067e24 */ /* 0x000fce000f8e00ff */
.L_x_22:
[----:B------:R-:W-:Y:S01]  /*02e0*/  ISETP.GT.U32.AND P0, PT, R6, R13, PT ;  /* 0x0000000d0600720c */ /* 0x000fe20003f04070 */
[----:B------:R-:W-:Y:S03]  /*02f0*/  BSSY.RECONVERGENT B0, `(.L_x_20) ;  /* 0x000000c000007945 */ /* 0x000fe60003800200 */
[----:B------:R-:W-:-:S13]  /*0300*/  ISETP.GT.U32.AND.EX P0, PT, R7, RZ, PT, P0 ;  /* 0x000000ff0700720c */ /* 0x000fda0003f04100 */
[----:B------:R-:W-:Y:S05]  /*0310*/  @!P0 BRA `(.L_x_21) ;  /* 0x0000000000248947 */ /* 0x000fea0003800000 */
[----:B0-----:R-:W-:Y:S01]  /*0320*/  IMAD R4, R6, 0x8, R9 ;  /* 0x0000000806047824 */ /* 0x001fe200078e0209 */
[----:B------:R-:W-:Y:S05]  /*0330*/  LDS.64 R2, [R9] ;  /* 0x0000000009027984 */ /* 0x000fea0000000a00 */
[----:B------:R-:W0:Y:S02]  /*0340*/  LDS.64 R4, [R4] ;  /* 0x0000000004047984 */ /* 0x000e240000000a00 */
[----:B0-----:R-:W-:-:S04]  /*0350*/  ISETP.GE.U32.AND P0, PT, R4, R2, PT ;  /* 0x000000020400720c */ /* 0x001fc80003f06070 */
[----:B------:R-:W-:-:S13]  /*0360*/  ISETP.GE.AND.EX P0, PT, R5, R3, PT, P0 ;  /* 0x000000030500720c */ /* 0x000fda0003f06300 */
[----:B------:R-:W-:Y:S01]  /*0370*/  @!P0 IMAD R2, R6, 0x8, R11 ;  /* 0x0000000806028824 */ /* 0x000fe200078e020b */
[----:B------:R-:W-:Y:S05]  /*0380*/  @!P0 STS.64 [R9], R4 ;  /* 0x0000000409008388 */ /* 0x000fea0000000a00 */
[----:B------:R-:W0:Y:S04]  /*0390*/  @!P0 LDS.64 R2, [R2] ;  /* 0x0000000002028984 */ /* 0x000e280000000a00 */
[----:B0-----:R1:W-:Y:S02]  /*03a0*/  @!P0 STS.64 [R11], R2 ;  /* 0x000000020b008388 */ /* 0x0013e40000000a00 */
.L_x_21:
[----:B------:R-:W-:Y:S05]  /*03b0*/  BSYNC.RECONVERGENT B0 ;  /* 0x0000000000007941 */ /* 0x000fea0003800200 */
.L_x_20:
[----:B------:R-:W-:Y:S01]  /*03c0*/  BAR.SYNC.DEFER_BLOCKING 0x0 ;  /* 0x0000000000007b1d */ /* 0x000fe20000010000 */
[C---:B------:R-:W-:Y:S02]  /*03d0*/  ISETP.GT.U32.AND P0, PT, R6.reuse, 0x1, PT ;  /* 0x000000010600780c */ /* 0x040fe40003f04070 */
[--C-:B01----:R-:W-:Y:S02]  /*03e0*/  SHF.R.U32.HI R3, RZ, 0x1, R7.reuse ;  /* 0x00000001ff037819 */ /* 0x103fe40000011607 */
[----:B------:R-:W-:Y:S02]  /*03f0*/  ISETP.GT.U32.AND.EX P0, PT, R7, RZ, PT, P0 ;  /* 0x000000ff0700720c */ /* 0x000fe40003f04100 */
[----:B------:R-:W-:Y:S01]  /*0400*/  SHF.R.U64 R2, R6, 0x1, R7 ;  /* 0x0000000106027819 */ /* 0x000fe20000001207 */
[----:B------:R-:W-:-:S04]  /*0410*/  IMAD.MOV.U32 R7, RZ, RZ, R3 ;  /* 0x000000ffff077224 */ /* 0x000fc800078e0003 */
[----:B------:R-:W-:-:S06]  /*0420*/  IMAD.MOV.U32 R6, RZ, RZ, R2 ;  /* 0x000000ffff067224 */ /* 0x000fcc00078e0002 */
[----:B------:R-:W-:Y:S05]  /*0430*/  @P0 BRA `(.L_x_22) ;  /* 0xfffffffc00a80947 */ /* 0x000fea000383ffff */
.L_x_19:
[----:B------:R-:W-:-:S13]  /*0440*/  ISETP.NE.AND P0, PT, R13, RZ, PT ;  /* 0x000000ff0d00720c */ /* 0x000fda0003f05270 */
[----:B------:R-:W-:Y:S05]  /*0450*/  @P0 EXIT ;  /* 0x000000000000094d */ /* 0x000fea0003800000 */
[----:B------:R-:W1:Y:S01]  /*0460*/  S2UR UR5, SR_CgaCtaId ;  /* 0x00000000000579c3 */ /* 0x000e620000008800 */
[----:B------:R-:W-:-:S07]  /*0470*/  UMOV UR4, 0x400 ;  /* 0x0000040000047882 */ /* 0x000fce0000000000 */
[----:B0-----:R-:W0:Y:S08]  /*0480*/  LDC.64 R4, c[0x0][0x398] ;  /* 0x0000e600ff047b82 */ /* 0x001e300000000a00 */
[----:B------:R-:W2:Y:S01]  /*0490*/  LDC.64 R8, c[0x0][0x3a0] ;  /* 0x0000e800ff087b82 */ /* 0x000ea20000000a00 */
[----:B-1----:R-:W-:Y:S01]  /*04a0*/  ULEA UR4, UR5, UR4, 0x18 ;  /* 0x0000000405047291 */ /* 0x002fe2000f8ec0ff */
[----:B0-----:R-:W-:-:S08]  /*04b0*/  IMAD.WIDE.U32 R4, R0, 0x8, R4 ;  /* 0x0000000800047825 */ /* 0x001fd000078e0004 */
[----:B------:R-:W0:Y:S04]  /*04c0*/  LDS.64 R2, [UR4] ;  /* 0x00000004ff027984 */ /* 0x000e280008000a00 */
[----:B------:R-:W1:Y:S01]  /*04d0*/  LDS.64 R6, [UR4+0x2000] ;  /* 0x00200004ff067984 */ /* 0x000e620008000a00 */
[----:B--2---:R-:W-:-:S03]  /*04e0*/  IMAD.WIDE.U32 R8, R0, 0x8, R8 ;  /* 0x0000000800087825 */ /* 0x004fc600078e0008 */
[----:B0-----:R-:W-:Y:S04]  /*04f0*/  STG.E.64 desc[UR6][R4.64], R2 ;  /* 0x0000000204007986 */ /* 0x001fe8000c101b06 */
[----:B-1----:R-:W-:Y:S01]  /*0500*/  STG.E.64 desc[UR6][R8.64], R6 ;  /* 0x0000000608007986 */ /* 0x002fe2000c101b06 */
[----:B------:R-:W-:Y:S05]  /*0510*/  EXIT ;  /* 0x000000000000794d */ /* 0x000fea0003800000 */
.L_x_23:
        /* <DEDUP_REMOVED lines=14> */
.L_x_32:


//--------------------- .text._Z12processEdgesxPxS_S_S_S_Pbx --------------------------
	.section	.text._Z12processEdgesxPxS_S_S_S_Pbx,"ax",@progbits
	.align	128
        .global         _Z12processEdgesxPxS_S_S_S_Pbx
        .type           _Z12processEdgesxPxS_S_S_S_Pbx,@function
        .size           _Z12processEdgesxPxS_S_S_S_Pbx,(.L_x_33 - _Z12processEdgesxPxS_S_S_S_Pbx)
        .other          _Z12processEdgesxPxS_S_S_S_Pbx,@"STO_CUDA_ENTRY STV_DEFAULT"
_Z12processEdgesxPxS_S_S_S_Pbx:
.text._Z12processEdgesxPxS_S_S_S_Pbx:
        /* <DEDUP_REMOVED lines=9> */
[----:B------:R-:W0:Y:S01]  /*0090*/  LDCU.64 UR4, c[0x0][0x3b0] ;  /* 0x00007600ff0477ac */ /* 0x000e220008000a00 */
[----:B------:R-:W1:Y:S01]  /*00a0*/  LDCU.64 UR6, c[0x0][0x358] ;  /* 0x00006b00ff0677ac */ /* 0x000e620008000a00 */
[----:B0-----:R-:W-:-:S05]  /*00b0*/  IADD3 R10, P0, PT, R6, UR4, RZ ;  /* 0x00000004060a7c10 */ /* 0x001fca000ff1e0ff */
[----:B------:R-:W-:-:S05]  /*00c0*/  IMAD.X R11, RZ, RZ, UR5, P0 ;  /* 0x00000005ff0b7e24 */ /* 0x000fca00080e06ff */
[----:B-1----:R-:W2:Y:S02]  /*00d0*/  LDG.E.U8 R0, desc[UR6][R10.64] ;  /* 0x000000060a007981 */ /* 0x002ea4000c1e1100 */
[----:B--2---:R-:W-:-:S13]  /*00e0*/  ISETP.NE.AND P0, PT, R0, RZ, PT ;  /* 0x000000ff0000720c */ /* 0x004fda0003f05270 */
[----:B------:R-:W-:Y:S05]  /*00f0*/  @P0 EXIT ;  /* 0x000000000000094d */ /* 0x000fea0003800000 */
[----:B------:R-:W0:Y:S01]  /*0100*/  LDCU.64 UR10, c[0x0][0x3a0] ;  /* 0x00007400ff0a77ac */ /* 0x000e220008000a00 */
[----:B------:R-:W-:Y:S01]  /*0110*/  IMAD.SHL.U32 R12, R6, 0x8, RZ ;  /* 0x00000008060c7824 */ /* 0x000fe200078e00ff */
[----:B------:R-:W-:Y:S01]  /*0120*/  SHF.R.U32.HI R13, RZ, 0x1d, R6 ;  /* 0x0000001dff0d7819 */ /* 0x000fe20000011606 */
[----:B------:R-:W1:Y:S03]  /*0130*/  LDCU.64 UR4, c[0x0][0x3b8] ;  /* 0x00007700ff0477ac */ /* 0x000e660008000a00 */
[----:B0-----:R-:W-:Y:S01]  /*0140*/  IADD3 R4, P0, PT, R12, UR10, RZ ;  /* 0x0000000a0c047c10 */ /* 0x001fe2000ff1e0ff */
[----:B-1----:R-:W-:-:S03]  /*0150*/  ULEA UR8, UP0, UR4, UR10, 0x3 ;  /* 0x0000000a04087291 */ /* 0x002fc6000f8018ff */
[----:B------:R-:W-:Y:S01]  /*0160*/  IADD3.X R5, PT, PT, R13, UR11, RZ, P0, !PT ;  /* 0x0000000b0d057c10 */ /* 0x000fe200087fe4ff */
[----:B------:R-:W-:Y:S02]  /*0170*/  ULEA.HI.X UR4, UR4, UR11, UR5, 0x3, UP0 ;  /* 0x0000000b04047291 */ /* 0x000fe400080f1c05 */
[----:B------:R-:W-:Y:S02]  /*0180*/  IMAD.U32 R8, RZ, RZ, UR8 ;  /* 0x00000008ff087e24 */ /* 0x000fe4000f8e00ff */
[----:B------:R-:W2:Y:S02]  /*0190*/  LDG.E.64 R2, desc[UR6][R4.64] ;  /* 0x0000000604027981 */ /* 0x000ea4000c1e1b00 */
[----:B------:R-:W-:-:S06]  /*01a0*/  IMAD.U32 R9, RZ, RZ, UR4 ;  /* 0x00000004ff097e24 */ /* 0x000fcc000f8e00ff */
[----:B------:R-:W2:Y:S02]  /*01b0*/  LDG.E.64 R8, desc[UR6][R8.64] ;  /* 0x0000000608087981 */ /* 0x000ea4000c1e1b00 */
[----:B--2---:R-:W-:-:S04]  /*01c0*/  ISETP.NE.U32.AND P0, PT, R2, R8, PT ;  /* 0x000000080200720c */ /* 0x004fc80003f05070 */
[----:B------:R-:W-:-:S13]  /*01d0*/  ISETP.NE.AND.EX P0, PT, R3, R9, PT, P0 ;  /* 0x000000090300720c */ /* 0x000fda0003f05300 */
[----:B------:R-:W-:Y:S05]  /*01e0*/  @P0 EXIT ;  /* 0x000000000000094d */ /* 0x000fea0003800000 */
[----:B------:R-:W0:Y:S01]  /*01f0*/  LDCU.64 UR4, c[0x0][0x388] ;  /* 0x00007100ff0477ac */ /* 0x000e220008000a00 */
[----:B------:R-:W-:-:S05]  /*0200*/  IMAD.MOV.U32 R0, RZ, RZ, 0x1 ;  /* 0x00000001ff007424 */ /* 0x000fca00078e00ff */
[----:B------:R1:W-:Y:S01]  /*0210*/  STG.E.U8 desc[UR6][R10.64], R0 ;  /* 0x000000000a007986 */ /* 0x0003e2000c101106 */
[----:B0-----:R-:W-:-:S04]  /*0220*/  IADD3 R12, P0, PT, R12, UR4, RZ ;  /* 0x000000040c0c7c10 */ /* 0x001fc8000ff1e0ff */
[----:B------:R-:W-:-:S05]  /*0230*/  IADD3.X R13, PT, PT, R13, UR5, RZ, P0, !PT ;  /* 0x000000050d0d7c10 */ /* 0x000fca00087fe4ff */
[----:B------:R-:W2:Y:S04]  /*0240*/  LDG.E.64 R2, desc[UR6][R12.64+0x8] ;  /* 0x000008060c027981 */ /* 0x000ea8000c1e1b00 */
[----:B------:R-:W2:Y:S02]  /*0250*/  LDG.E.64 R8, desc[UR6][R12.64] ;  /* 0x000000060c087981 */ /* 0x000ea4000c1e1b00 */
[----:B--2---:R-:W-:-:S04]  /*0260*/  ISETP.GE.U32.AND P0, PT, R8, R2, PT ;  /* 0x000000020800720c */ /* 0x004fc80003f06070 */
[----:B------:R-:W-:-:S13]  /*0270*/  ISETP.GE.AND.EX P0, PT, R9, R3, PT, P0 ;  /* 0x000000030900720c */ /* 0x000fda0003f06300 */
[----:B-1----:R-:W-:Y:S05]  /*0280*/  @P0 EXIT ;  /* 0x000000000000094d */ /* 0x002fea0003800000 */
[--C-:B------:R-:W-:Y:S01]  /*0290*/  IMAD.IADD R23, R2, 0x1, -R8.reuse ;  /* 0x0000000102177824 */ /* 0x100fe200078e0a08 */
[----:B------:R-:W-:Y:S01]  /*02a0*/  IADD3 R0, P2, PT, R8, -R2, RZ ;  /* 0x8000000208007210 */ /* 0x000fe20007f5e0ff */
[----:B------:R-:W0:Y:S01]  /*02b0*/  LDCU.64 UR4, c[0x0][0x3a0] ;  /* 0x00007400ff0477ac */ /* 0x000e220008000a00 */
[----:B------:R-:W-:Y:S01]  /*02c0*/  BSSY.RECONVERGENT B0, `(.L_x_24) ;  /* 0x0000033000007945 */ /* 0x000fe20003800200 */
[----:B------:R-:W-:Y:S01]  /*02d0*/  IMAD.MOV.U32 R7, RZ, RZ, RZ ;  /* 0x000000ffff077224 */ /* 0x000fe200078e00ff */
[----:B------:R-:W-:Y:S01]  /*02e0*/  LOP3.LUT R23, R23, 0x3, RZ, 0xc0, !PT ;  /* 0x0000000317177812 */ /* 0x000fe200078ec0ff */
[----:B------:R-:W-:Y:S01]  /*02f0*/  IMAD.MOV.U32 R17, RZ, RZ, R8 ;  /* 0x000000ffff117224 */ /* 0x000fe200078e0008 */
[----:B------:R-:W-:Y:S01]  /*0300*/  ISETP.GT.U32.AND P0, PT, R0, -0x4, PT ;  /* 0xfffffffc0000780c */ /* 0x000fe20003f04070 */
[----:B------:R-:W-:Y:S01]  /*0310*/  IMAD.X R0, R9, 0x1, ~R3, P2 ;  /* 0x0000000109007824 */ /* 0x000fe200010e0e03 */
[----:B------:R-:W-:-:S04]  /*0320*/  ISETP.NE.U32.AND P1, PT, R23, RZ, PT ;  /* 0x000000ff1700720c */ /* 0x000fc80003f25070 */
[----:B------:R-:W-:Y:S02]  /*0330*/  ISETP.NE.AND.EX P1, PT, RZ, RZ, PT, P1 ;  /* 0x000000ffff00720c */ /* 0x000fe40003f25310 */
[----:B------:R-:W-:Y:S01]  /*0340*/  ISETP.GT.U32.AND.EX P0, PT, R0, -0x1, PT, P0 ;  /* 0xffffffff0000780c */ /* 0x000fe20003f04100 */
[----:B------:R-:W-:-:S10]  /*0350*/  IMAD.MOV.U32 R0, RZ, RZ, R9 ;  /* 0x000000ffff007224 */ /* 0x000fd400078e0009 */
[----:B0-----:R-:W-:Y:S05]  /*0360*/  @!P1 BRA `(.L_x_25) ;  /* 0x0000000000a09947 */ /* 0x001fea0003800000 */
[----:B------:R-:W0:Y:S01]  /*0370*/  LDCU.128 UR8, c[0x0][0x390] ;  /* 0x00007200ff0877ac */ /* 0x000e220008000c00 */
[C---:B------:R-:W-:Y:S01]  /*0380*/  IMAD.SHL.U32 R18, R8.reuse, 0x8, RZ ;  /* 0x0000000808127824 */ /* 0x040fe200078e00ff */
[C---:B------:R-:W-:Y:S01]  /*0390*/  SHF.L.U64.HI R21, R8.reuse, 0x3, R9 ;  /* 0x0000000308157819 */ /* 0x040fe20000010209 */
[----:B------:R-:W-:Y:S01]  /*03a0*/  IMAD.MOV.U32 R16, RZ, RZ, RZ ;  /* 0x000000ffff107224 */ /* 0x000fe200078e00ff */
[----:B------:R-:W-:-:S05]  /*03b0*/  IADD3 R17, P3, PT, R8, R23, RZ ;  /* 0x0000001708117210 */ /* 0x000fca0007f7e0ff */
[----:B------:R-:W-:Y:S01]  /*03c0*/  IMAD.X R0, R9, 0x1, R16, P3 ;  /* 0x0000000109007824 */ /* 0x000fe200018e0610 */
[C---:B0-----:R-:W-:Y:S02]  /*03d0*/  IADD3 R20, P1, PT, R18.reuse, UR10, RZ ;  /* 0x0000000a12147c10 */ /* 0x041fe4000ff3e0ff */
[----:B------:R-:W-:Y:S02]  /*03e0*/  IADD3 R18, P2, PT, R18, UR8, RZ ;  /* 0x0000000812127c10 */ /* 0x000fe4000ff5e0ff */
[C---:B------:R-:W-:Y:S02]  /*03f0*/  IADD3.X R19, PT, PT, R21.reuse, UR11, RZ, P1, !PT ;  /* 0x0000000b15137c10 */ /* 0x040fe40008ffe4ff */
[----:B------:R-:W-:-:S09]  /*0400*/  IADD3.X R21, PT, PT, R21, UR9, RZ, P2, !PT ;  /* 0x0000000915157c10 */ /* 0x000fd200097fe4ff */
.L_x_26:
[----:B------:R-:W-:Y:S01]  /*0410*/  IMAD.MOV.U32 R26, RZ, RZ, R18 ;  /* 0x000000ffff1a7224 */ /* 0x000fe200078e0012 */
[----:B------:R-:W2:Y:S01]  /*0420*/  LDG.E.64 R12, desc[UR6][R4.64] ;  /* 0x00000006040c7981 */ /* 0x000ea2000c1e1b00 */
[----:B------:R-:W-:-:S05]  /*0430*/  IMAD.MOV.U32 R27, RZ, RZ, R21 ;  /* 0x000000ffff1b7224 */ /* 0x000fca00078e0015 */
[----:B------:R-:W3:Y:S01]  /*0440*/  LDG.E.64 R8, desc[UR6][R26.64] ;  /* 0x000000061a087981 */ /* 0x000ee2000c1e1b00 */
[----:B------:R-:W-:Y:S02]  /*0450*/  IMAD.MOV.U32 R14, RZ, RZ, R20 ;  /* 0x000000ffff0e7224 */ /* 0x000fe400078e0014 */
[----:B------:R-:W-:-:S06]  /*0460*/  IMAD.MOV.U32 R15, RZ, RZ, R19 ;  /* 0x000000ffff0f7224 */ /* 0x000fcc00078e0013 */
[----:B------:R-:W2:Y:S01]  /*0470*/  LDG.E.64 R14, desc[UR6][R14.64] ;  /* 0x000000060e0e7981 */ /* 0x000ea2000c1e1b00 */
[C---:B---3--:R-:W-:Y:S01]  /*0480*/  IMAD.SHL.U32 R25, R8.reuse, 0x8, RZ ;  /* 0x0000000808197824 */ /* 0x048fe200078e00ff */
[----:B------:R-:W-:-:S04]  /*0490*/  SHF.L.U64.HI R22, R8, 0x3, R9 ;  /* 0x0000000308167819 */ /* 0x000fc80000010209 */
[----:B------:R-:W-:-:S04]  /*04a0*/  IADD3 R8, P1, PT, R25, UR4, RZ ;  /* 0x0000000419087c10 */ /* 0x000fc8000ff3e0ff */
[----:B------:R-:W-:-:S05]  /*04b0*/  IADD3.X R9, PT, PT, R22, UR5, RZ, P1, !PT ;  /* 0x0000000516097c10 */ /* 0x000fca0008ffe4ff */
[----:B------:R-:W3:Y:S01]  /*04c0*/  LDG.E.64 R10, desc[UR6][R8.64] ;  /* 0x00000006080a7981 */ /* 0x000ee2000c1e1b00 */
[----:B--2---:R-:W-:-:S05]  /*04d0*/  IADD3 R12, P1, PT, R14, R12, RZ ;  /* 0x0000000c0e0c7210 */ /* 0x004fca0007f3e0ff */
[----:B------:R-:W-:Y:S01]  /*04e0*/  IMAD.X R13, R15, 0x1, R13, P1 ;  /* 0x000000010f0d7824 */ /* 0x000fe200008e060d */
[----:B------:R-:W-:-:S05]  /*04f0*/  IADD3 R20, P3, PT, R20, 0x8, RZ ;  /* 0x0000000814147810 */ /* 0x000fca0007f7e0ff */
[----:B------:R-:W-:Y:S01]  /*0500*/  IMAD.X R19, RZ, RZ, R19, P3 ;  /* 0x000000ffff137224 */ /* 0x000fe200018e0613 */
[----:B---3--:R-:W-:-:S04]  /*0510*/  ISETP.GE.U32.AND P1, PT, R12, R10, PT ;  /* 0x0000000a0c00720c */ /* 0x008fc80003f26070 */
[----:B------:R-:W-:-:S13]  /*0520*/  ISETP.GE.AND.EX P1, PT, R13, R11, PT, P1 ;  /* 0x0000000b0d00720c */ /* 0x000fda0003f26310 */
[----:B------:R-:W0:Y:S01]  /*0530*/  @!P1 LDC.64 R10, c[0x0][0x3a8] ;  /* 0x0000ea00ff0a9b82 */ /* 0x000e220000000a00 */
[----:B------:R1:W-:Y:S01]  /*0540*/  @!P1 STG.E.64 desc[UR6][R8.64], R12 ;  /* 0x0000000c08009986 */ /* 0x0003e2000c101b06 */
[----:B0-----:R-:W-:-:S05]  /*0550*/  @!P1 IADD3 R10, P2, PT, R25, R10, RZ ;  /* 0x0000000a190a9210 */ /* 0x001fca0007f5e0ff */
[----:B------:R-:W-:-:S05]  /*0560*/  @!P1 IMAD.X R11, R22, 0x1, R11, P2 ;  /* 0x00000001160b9824 */ /* 0x000fca00010e060b */
[----:B------:R1:W-:Y:S01]  /*0570*/  @!P1 STG.E.64 desc[UR6][R10.64], R6 ;  /* 0x000000060a009986 */ /* 0x0003e2000c101b06 */
[----:B------:R-:W-:-:S04]  /*0580*/  IADD3 R23, P1, PT, R23, -0x1, RZ ;  /* 0xffffffff17177810 */ /* 0x000fc80007f3e0ff */
[----:B------:R-:W-:Y:S02]  /*0590*/  IADD3.X R16, PT, PT, R16, -0x1, RZ, P1, !PT ;  /* 0xffffffff10107810 */ /* 0x000fe40000ffe4ff */
[----:B------:R-:W-:-:S04]  /*05a0*/  ISETP.NE.U32.AND P1, PT, R23, RZ, PT ;  /* 0x000000ff1700720c */ /* 0x000fc80003f25070 */
[----:B------:R-:W-:Y:S02]  /*05b0*/  ISETP.NE.AND.EX P1, PT, R16, RZ, PT, P1 ;  /* 0x000000ff1000720c */ /* 0x000fe40003f25310 */
[----:B------:R-:W-:-:S05]  /*05c0*/  IADD3 R18, P2, PT, R18, 0x8, RZ ;  /* 0x0000000812127810 */ /* 0x000fca0007f5e0ff */
[----:B------:R-:W-:-:S06]  /*05d0*/  IMAD.X R21, RZ, RZ, R21, P2 ;  /* 0x000000ffff157224 */ /* 0x000fcc00010e0615 */
[----:B-1----:R-:W-:Y:S05]  /*05e0*/  @P1 BRA `(.L_x_26) ;  /* 0xfffffffc00881947 */ /* 0x002fea000383ffff */
.L_x_25:
[----:B------:R-:W-:Y:S05]  /*05f0*/  BSYNC.RECONVERGENT B0 ;  /* 0x0000000000007941 */ /* 0x000fea0003800200 */
.L_x_24:
[----:B------:R-:W-:Y:S05]  /*0600*/  @P0 EXIT ;  /* 0x000000000000094d */ /* 0x000fea0003800000 */
[----:B------:R-:W0:Y:S01]  /*0610*/  LDCU.128 UR8, c[0x0][0x390] ;  /* 0x00007200ff0877ac */ /* 0x000e220008000c00 */
[C---:B------:R-:W-:Y:S01]  /*0620*/  LEA R12, P0, R17.reuse, 0x10, 0x3 ;  /* 0x00000010110c7811 */ /* 0x040fe200078018ff */
[----:B------:R-:W1:Y:S03]  /*0630*/  LDCU.64 UR4, c[0x0][0x3a0] ;  /* 0x00007400ff0477ac */ /* 0x000e660008000a00 */
[----:B------:R-:W-:Y:S02]  /*0640*/  LEA.HI.X R13, R17, RZ, R0, 0x3, P0 ;  /* 0x000000ff110d7211 */ /* 0x000fe400000f1c00 */
[C---:B0-----:R-:W-:Y:S02]  /*0650*/  IADD3 R10, P1, PT, R12.reuse, UR8, RZ ;  /* 0x000000080c0a7c10 */ /* 0x041fe4000ff3e0ff */
[----:B------:R-:W-:Y:S02]  /*0660*/  IADD3 R12, P2, PT, R12, UR10, RZ ;  /* 0x0000000a0c0c7c10 */ /* 0x000fe4000ff5e0ff */
[----:B------:R-:W-:-:S02]  /*0670*/  IADD3.X R11, PT, PT, R13, UR9, RZ, P1, !PT ;  /* 0x000000090d0b7c10 */ /* 0x000fc40008ffe4ff */
[----:B-1----:R-:W-:-:S09]  /*0680*/  IADD3.X R13, PT, PT, R13, UR11, RZ, P2, !PT ;  /* 0x0000000b0d0d7c10 */ /* 0x002fd200097fe4ff */
.L_x_27:
[----:B------:R-:W2:Y:S04]  /*0690*/  LDG.E.64 R8, desc[UR6][R10.64+-0x10] ;  /* 0xfffff0060a087981 */ /* 0x000ea8000c1e1b00 */
[----:B------:R-:W3:Y:S01]  /*06a0*/  LDG.E.64 R20, desc[UR6][R12.64+-0x10] ;  /* 0xfffff0060c147981 */ /* 0x000ee2000c1e1b00 */
[C---:B--2---:R-:W-:Y:S01]  /*06b0*/  IMAD.SHL.U32 R19, R8.reuse, 0x8, RZ ;  /* 0x0000000808137824 */ /* 0x044fe200078e00ff */
[----:B------:R-:W-:Y:S02]  /*06c0*/  SHF.L.U64.HI R16, R8, 0x3, R9 ;  /* 0x0000000308107819 */ /* 0x000fe40000010209 */
[----:B------:R-:W3:Y:S02]  /*06d0*/  LDG.E.64 R8, desc[UR6][R4.64] ;  /* 0x0000000604087981 */ /* 0x000ee4000c1e1b00 */
[----:B------:R-:W-:-:S04]  /*06e0*/  IADD3 R14, P0, PT, R19, UR4, RZ ;  /* 0x00000004130e7c10 */ /* 0x000fc8000ff1e0ff */
[----:B------:R-:W-:-:S05]  /*06f0*/  IADD3.X R15, PT, PT, R16, UR5, RZ, P0, !PT ;  /* 0x00000005100f7c10 */ /* 0x000fca00087fe4ff */
[----:B------:R-:W2:Y:S01]  /*0700*/  LDG.E.64 R22, desc[UR6][R14.64] ;  /* 0x000000060e167981 */ /* 0x000ea2000c1e1b00 */
[----:B---3--:R-:W-:-:S05]  /*0710*/  IADD3 R20, P0, PT, R20, R8, RZ ;  /* 0x0000000814147210 */ /* 0x008fca0007f1e0ff */
[----:B------:R-:W-:Y:S01]  /*0720*/  IMAD.X R21, R21, 0x1, R9, P0 ;  /* 0x0000000115157824 */ /* 0x000fe200000e0609 */
[----:B--2---:R-:W-:-:S04]  /*0730*/  ISETP.GE.U32.AND P0, PT, R20, R22, PT ;  /* 0x000000161400720c */ /* 0x004fc80003f06070 */
[----:B------:R-:W-:-:S13]  /*0740*/  ISETP.GE.AND.EX P0, PT, R21, R23, PT, P0 ;  /* 0x000000171500720c */ /* 0x000fda0003f06300 */
[----:B------:R-:W0:Y:S01]  /*0750*/  @!P0 LDC.64 R26, c[0x0][0x3a8] ;  /* 0x0000ea00ff1a8b82 */ /* 0x000e220000000a00 */
[----:B------:R-:W-:Y:S01]  /*0760*/  @!P0 STG.E.64 desc[UR6][R14.64], R20 ;  /* 0x000000140e008986 */ /* 0x000fe2000c101b06 */
[----:B0-----:R-:W-:-:S05]  /*0770*/  @!P0 IADD3 R26, P1, PT, R19, R26, RZ ;  /* 0x0000001a131a8210 */ /* 0x001fca0007f3e0ff */
[----:B------:R-:W-:-:S05]  /*0780*/  @!P0 IMAD.X R27, R16, 0x1, R27, P1 ;  /* 0x00000001101b8824 */ /* 0x000fca00008e061b */
[----:B------:R0:W-:Y:S04]  /*0790*/  @!P0 STG.E.64 desc[UR6][R26.64], R6 ;  /* 0x000000061a008986 */ /* 0x0001e8000c101b06 */
[----:B------:R-:W2:Y:S04]  /*07a0*/  LDG.E.64 R18, desc[UR6][R10.64+-0x8] ;  /* 0xfffff8060a127981 */ /* 0x000ea8000c1e1b00 */
[----:B------:R-:W3:Y:S04]  /*07b0*/  @!P0 LDG.E.64 R8, desc[UR6][R4.64] ;  /* 0x0000000604088981 */ /* 0x000ee8000c1e1b00 */
[----:B------:R-:W3:Y:S01]  /*07c0*/  LDG.E.64 R22, desc[UR6][R12.64+-0x8] ;  /* 0xfffff8060c167981 */ /* 0x000ee2000c1e1b00 */
[C---:B--2---:R-:W-:Y:S01]  /*07d0*/  IMAD.SHL.U32 R29, R18.reuse, 0x8, RZ ;  /* 0x00000008121d7824 */ /* 0x044fe200078e00ff */
[----:B------:R-:W-:-:S04]  /*07e0*/  SHF.L.U64.HI R16, R18, 0x3, R19 ;  /* 0x0000000312107819 */ /* 0x000fc80000010213 */
[----:B------:R-:W-:-:S04]  /*07f0*/  IADD3 R18, P1, PT, R29, UR4, RZ ;  /* 0x000000041d127c10 */ /* 0x000fc8000ff3e0ff */
[----:B------:R-:W-:-:S05]  /*0800*/  IADD3.X R19, PT, PT, R16, UR5, RZ, P1, !PT ;  /* 0x0000000510137c10 */ /* 0x000fca0008ffe4ff */
[----:B------:R-:W2:Y:S01]  /*0810*/  LDG.E.64 R24, desc[UR6][R18.64] ;  /* 0x0000000612187981 */ /* 0x000ea2000c1e1b00 */
[----:B---3--:R-:W-:-:S05]  /*0820*/  IADD3 R22, P0, PT, R8, R22, RZ ;  /* 0x0000001608167210 */ /* 0x008fca0007f1e0ff */
[----:B------:R-:W-:Y:S01]  /*0830*/  IMAD.X R23, R9, 0x1, R23, P0 ;  /* 0x0000000109177824 */ /* 0x000fe200000e0617 */
[----:B--2---:R-:W-:-:S04]  /*0840*/  ISETP.GE.U32.AND P0, PT, R22, R24, PT ;  /* 0x000000181600720c */ /* 0x004fc80003f06070 */
[----:B------:R-:W-:-:S13]  /*0850*/  ISETP.GE.AND.EX P0, PT, R23, R25, PT, P0 ;  /* 0x000000191700720c */ /* 0x000fda0003f06300 */
[----:B0-----:R-:W0:Y:S01]  /*0860*/  @!P0 LDC.64 R26, c[0x0][0x3a8] ;  /* 0x0000ea00ff1a8b82 */ /* 0x001e220000000a00 */
        /* <DEDUP_REMOVED lines=17> */
[----:B------:R1:W-:Y:S01]  /*0980*/  @!P0 STG.E.64 desc[UR6][R14.64], R20 ;  /* 0x000000140e008986 */ /* 0x0003e2000c101b06 */
        /* <DEDUP_REMOVED lines=13> */
[----:B------:R-:W-:-:S05]  /*0a60*/  IADD3 R12, P2, PT, R12, 0x20, RZ ;  /* 0x000000200c0c7810 */ /* 0x000fca0007f5e0ff */
[----:B------:R-:W-:Y:S01]  /*0a70*/  IMAD.X R13, RZ, RZ, R13, P2 ;  /* 0x000000ffff0d7224 */ /* 0x000fe200010e060d */
[----:B--2---:R-:W-:-:S04]  /*0a80*/  ISETP.GE.U32.AND P0, PT, R8, R24, PT ;  /* 0x000000180800720c */ /* 0x004fc80003f06070 */
[----:B------:R-:W-:-:S13]  /*0a90*/  ISETP.GE.AND.EX P0, PT, R9, R25, PT, P0 ;  /* 0x000000190900720c */ /* 0x000fda0003f06300 */
[----:B-1----:R-:W1:Y:S01]  /*0aa0*/  @!P0 LDC.64 R14, c[0x0][0x3a8] ;  /* 0x0000ea00ff0e8b82 */ /* 0x002e620000000a00 */
[----:B------:R0:W-:Y:S01]  /*0ab0*/  @!P0 STG.E.64 desc[UR6][R18.64], R8 ;  /* 0x0000000812008986 */ /* 0x0001e2000c101b06 */
[----:B-1----:R-:W-:-:S05]  /*0ac0*/  @!P0 IADD3 R14, P1, PT, R29, R14, RZ ;  /* 0x0000000e1d0e8210 */ /* 0x002fca0007f3e0ff */
[----:B------:R-:W-:-:S05]  /*0ad0*/  @!P0 IMAD.X R15, R16, 0x1, R15, P1 ;  /* 0x00000001100f8824 */ /* 0x000fca00008e060f */
[----:B------:R0:W-:Y:S01]  /*0ae0*/  @!P0 STG.E.64 desc[UR6][R14.64], R6 ;  /* 0x000000060e008986 */ /* 0x0001e2000c101b06 */
[----:B------:R-:W-:-:S05]  /*0af0*/  IADD3 R17, P0, PT, R17, 0x4, RZ ;  /* 0x0000000411117810 */ /* 0x000fca0007f1e0ff */
[----:B------:R-:W-:Y:S01]  /*0b00*/  IMAD.X R0, RZ, RZ, R0, P0 ;  /* 0x000000ffff007224 */ /* 0x000fe200000e0600 */
[----:B------:R-:W-:-:S04]  /*0b10*/  ISETP.GE.U32.AND P0, PT, R17, R2, PT ;  /* 0x000000021100720c */ /* 0x000fc80003f06070 */
[----:B------:R-:W-:Y:S02]  /*0b20*/  ISETP.GE.AND.EX P0, PT, R0, R3, PT, P0 ;  /* 0x000000030000720c */ /* 0x000fe40003f06300 */
[----:B------:R-:W-:-:S05]  /*0b30*/  IADD3 R10, P1, PT, R10, 0x20, RZ ;  /* 0x000000200a0a7810 */ /* 0x000fca0007f3e0ff */
[----:B------:R-:W-:-:S06]  /*0b40*/  IMAD.X R11, RZ, RZ, R11, P1 ;  /* 0x000000ffff0b7224 */ /* 0x000fcc00008e060b */
[----:B0-----:R-:W-:Y:S05]  /*0b50*/  @!P0 BRA `(.L_x_27) ;  /* 0xfffffff800cc8947 */ /* 0x001fea000383ffff */
[----:B------:R-:W-:Y:S05]  /*0b60*/  EXIT ;  /* 0x000000000000794d */ /* 0x000fea0003800000 */
.L_x_28:
        /* <DEDUP_REMOVED lines=9> */
.L_x_33:


//--------------------- .text._Z22initializeSearchArraysxPxS_Pb --------------------------
	.section	.text._Z22initializeSearchArraysxPxS_Pb,"ax",@progbits
	.align	128
        .global         _Z22initializeSearchArraysxPxS_Pb
        .type           _Z22initializeSearchArraysxPxS_Pb,@function
        .size           _Z22initializeSearchArraysxPxS_Pb,(.L_x_34 - _Z22initializeSearchArraysxPxS_Pb)
        .other          _Z22initializeSearchArraysxPxS_Pb,@"STO_CUDA_ENTRY STV_DEFAULT"
_Z22initializeSearchArraysxPxS_Pb:
.text._Z22initializeSearchArraysxPxS_Pb:
        /* <DEDUP_REMOVED lines=10> */
[----:B------:R-:W-:Y:S01]  /*00a0*/  IMAD.SHL.U32 R4, R6, 0x8, RZ ;  /* 0x0000000806047824 */ /* 0x000fe200078e00ff */
[----:B------:R-:W-:Y:S01]  /*00b0*/  SHF.R.U32.HI R0, RZ, 0x1d, R6 ;  /* 0x0000001dff007819 */ /* 0x000fe20000011606 */
[----:B------:R-:W-:Y:S01]  /*00c0*/  IMAD.MOV.U32 R8, RZ, RZ, -0x1 ;  /* 0xffffffffff087424 */ /* 0x000fe200078e00ff */
[----:B------:R-:W1:Y:S01]  /*00d0*/  LDCU.128 UR8, c[0x0][0x390] ;  /* 0x00007200ff0877ac */ /* 0x000e620008000c00 */
[----:B------:R-:W-:Y:S02]  /*00e0*/  IMAD.MOV.U32 R9, RZ, RZ, 0x7fffffff ;  /* 0x7fffffffff097424 */ /* 0x000fe400078e00ff */
[----:B------:R-:W-:Y:S01]  /*00f0*/  IMAD.MOV.U32 R10, RZ, RZ, -0x1 ;  /* 0xffffffffff0a7424 */ /* 0x000fe200078e00ff */
[----:B------:R-:W2:Y:S01]  /*0100*/  LDCU.64 UR4, c[0x0][0x358] ;  /* 0x00006b00ff0477ac */ /* 0x000ea20008000a00 */
[----:B------:R-:W-:Y:S01]  /*0110*/  IMAD.MOV.U32 R11, RZ, RZ, -0x1 ;  /* 0xffffffffff0b7424 */ /* 0x000fe200078e00ff */
[----:B0-----:R-:W-:-:S02]  /*0120*/  IADD3 R2, P0, PT, R4, UR6, RZ ;  /* 0x0000000604027c10 */ /* 0x001fc4000ff1e0ff */
[----:B-1----:R-:W-:Y:S02]  /*0130*/  IADD3 R4, P1, PT, R4, UR8, RZ ;  /* 0x0000000804047c10 */ /* 0x002fe4000ff3e0ff */
[----:B------:R-:W-:Y:S02]  /*0140*/  IADD3 R6, P2, PT, R6, UR10, RZ ;  /* 0x0000000a06067c10 */ /* 0x000fe4000ff5e0ff */
[C---:B------:R-:W-:Y:S02]  /*0150*/  IADD3.X R3, PT, PT, R0.reuse, UR7, RZ, P0, !PT ;  /* 0x0000000700037c10 */ /* 0x040fe400087fe4ff */
[----:B------:R-:W-:Y:S01]  /*0160*/  IADD3.X R5, PT, PT, R0, UR9, RZ, P1, !PT ;  /* 0x0000000900057c10 */ /* 0x000fe20008ffe4ff */
[----:B------:R-:W-:Y:S02]  /*0170*/  IMAD.X R7, RZ, RZ, UR11, P2 ;  /* 0x0000000bff077e24 */ /* 0x000fe400090e06ff */
[----:B--2---:R-:W-:Y:S04]  /*0180*/  STG.E.64 desc[UR4][R2.64], R8 ;  /* 0x0000000802007986 */ /* 0x004fe8000c101b04 */
[----:B------:R-:W-:Y:S04]  /*0190*/  STG.E.64 desc[UR4][R4.64], R10 ;  /* 0x0000000a04007986 */ /* 0x000fe8000c101b04 */
[----:B------:R-:W-:Y:S01]  /*01a0*/  STG.E.U8 desc[UR4][R6.64], RZ ;  /* 0x000000ff06007986 */ /* 0x000fe2000c101104 */
[----:B------:R-:W-:Y:S05]  /*01b0*/  EXIT ;  /* 0x000000000000794d */ /* 0x000fea0003800000 */
.L_x_29:
        /* <DEDUP_REMOVED lines=12> */
.L_x_34:


//--------------------- .nv.shared.reserved.0     --------------------------
	.section	.nv.shared.reserved.0,"aw",@nobits
	.weak		__nv_reservedSMEM_offset_0_alias
	.size		__nv_reservedSMEM_offset_0_alias, 0, 64
	.other		__nv_reservedSMEM_offset_0_alias,@"STO_CUDA_RESERVED_SHARED STV_DEFAULT"
__nv_reservedSMEM_offset_0_alias:
	.zero		0
	.zero		64


//--------------------- .nv.shared._Z23identifyMinimumDistancexPxPbS_S_ --------------------------
	.section	.nv.shared._Z23identifyMinimumDistancexPxPbS_S_,"aw",@nobits
	.sectionflags	@""
	.align	8
.nv.shared._Z23identifyMinimumDistancexPxPbS_S_:
	.zero		17408


//--------------------- .nv.constant0._Z20computeShelterScoresxxPxS_S_Pfx --------------------------
	.section	.nv.constant0._Z20computeShelterScoresxxPxS_S_Pfx,"a",@progbits
	.sectionflags	@""
	.align	4
.nv.constant0._Z20computeShelterScoresxxPxS_S_Pfx:
	.zero		952


//--------------------- .nv.constant0._Z23identifyMinimumDistancexPxPbS_S_ --------------------------
	.section	.nv.constant0._Z23identifyMinimumDistancexPxPbS_S_,"a",@progbits
	.sectionflags	@""
	.align	4
.nv.constant0._Z23identifyMinimumDistancexPxPbS_S_:
	.zero		936


//--------------------- .nv.constant0._Z12processEdgesxPxS_S_S_S_Pbx --------------------------
	.section	.nv.constant0._Z12processEdgesxPxS_S_S_S_Pbx,"a",@progbits
	.sectionflags	@""
	.align	4
.nv.constant0._Z12processEdgesxPxS_S_S_S_Pbx:
	.zero		960


//--------------------- .nv.constant0._Z22initializeSearchArraysxPxS_Pb --------------------------
	.section	.nv.constant0._Z22initializeSearchArraysxPxS_Pb,"a",@progbits
	.sectionflags	@""
	.align	4
.nv.constant0._Z22initializeSearchArraysxPxS_Pb:
	.zero		928


//--------------------- SYMBOLS --------------------------

	.type		.nv.reservedSmem.offset0,@object
	.size		.nv.reservedSmem.offset0,0x4
	.type		.nv.reservedSmem.cap,@object
	.size		.nv.reservedSmem.cap,0x4
